//
// Generated by NVIDIA NVVM Compiler
//
// Compiler Build ID: CL-36424714
// Cuda compilation tools, release 13.0, V13.0.88
// Based on NVVM 20.0.0
//

.version 9.0
.target sm_100
.address_size 64

	// .globl	_Z9updatephiPfS_S_ii

.visible .entry _Z9updatephiPfS_S_ii(
	.param .u64 .ptr .align 1 _Z9updatephiPfS_S_ii_param_0,
	.param .u64 .ptr .align 1 _Z9updatephiPfS_S_ii_param_1,
	.param .u64 .ptr .align 1 _Z9updatephiPfS_S_ii_param_2,
	.param .u32 _Z9updatephiPfS_S_ii_param_3,
	.param .u32 _Z9updatephiPfS_S_ii_param_4
)
{
	.reg .pred 	%p<34>;
	.reg .b32 	%r<16>;
	.reg .b32 	%f<124>;
	.reg .b64 	%rd<20>;
	.reg .b64 	%fd<34>;

	ld.param.u64 	%rd5, [_Z9updatephiPfS_S_ii_param_0];
	ld.param.u64 	%rd7, [_Z9updatephiPfS_S_ii_param_1];
	ld.param.u64 	%rd6, [_Z9updatephiPfS_S_ii_param_2];
	ld.param.u32 	%r6, [_Z9updatephiPfS_S_ii_param_3];
	ld.param.u32 	%r7, [_Z9updatephiPfS_S_ii_param_4];
	cvta.to.global.u64 	%rd1, %rd7;
	mov.u32 	%r8, %ctaid.x;
	mov.u32 	%r9, %ntid.x;
	mov.u32 	%r10, %tid.x;
	mad.lo.s32 	%r1, %r8, %r9, %r10;
	mov.u32 	%r11, %ctaid.y;
	mov.u32 	%r12, %ntid.y;
	mov.u32 	%r13, %tid.y;
	mad.lo.s32 	%r2, %r11, %r12, %r13;
	mad.lo.s32 	%r3, %r6, %r2, %r1;
	mul.lo.s32 	%r14, %r7, %r6;
	setp.ge.s32 	%p2, %r3, %r14;
	@%p2 bra 	$L__BB0_23;
	setp.eq.s32 	%p3, %r1, 0;
	add.s32 	%r4, %r6, -1;
	setp.eq.s32 	%p4, %r1, %r4;
	or.pred  	%p5, %p3, %p4;
	mul.wide.s32 	%rd8, %r3, 4;
	add.s64 	%rd2, %rd1, %rd8;
	mov.f32 	%f112, 0f00000000;
	@%p5 bra 	$L__BB0_3;
	ld.global.f32 	%f26, [%rd2+4];
	ld.global.f32 	%f27, [%rd2+-4];
	sub.f32 	%f28, %f26, %f27;
	mul.f32 	%f112, %f28, 0f3F000000;
$L__BB0_3:
	setp.eq.s32 	%p6, %r1, %r4;
	mov.f32 	%f113, 0f00000000;
	@%p6 bra 	$L__BB0_5;
	ld.global.f32 	%f30, [%rd2+4];
	ld.global.f32 	%f31, [%rd2];
	sub.f32 	%f113, %f30, %f31;
$L__BB0_5:
	setp.eq.s32 	%p7, %r1, 0;
	mov.f32 	%f114, 0f00000000;
	@%p7 bra 	$L__BB0_7;
	ld.global.f32 	%f33, [%rd2];
	ld.global.f32 	%f34, [%rd2+-4];
	sub.f32 	%f114, %f33, %f34;
$L__BB0_7:
	setp.eq.s32 	%p8, %r1, %r4;
	setp.eq.s32 	%p9, %r1, 0;
	setp.eq.s32 	%p10, %r2, 0;
	or.pred  	%p1, %p10, %p9;
	or.pred  	%p11, %p1, %p8;
	sub.s32 	%r15, %r3, %r6;
	mul.wide.s32 	%rd9, %r15, 4;
	add.s64 	%rd3, %rd1, %rd9;
	mov.f32 	%f115, 0f00000000;
	@%p11 bra 	$L__BB0_9;
	ld.global.f32 	%f36, [%rd3+4];
	ld.global.f32 	%f37, [%rd3+-4];
	sub.f32 	%f38, %f36, %f37;
	mul.f32 	%f115, %f38, 0f3F000000;
$L__BB0_9:
	setp.eq.s32 	%p12, %r1, %r4;
	setp.eq.s32 	%p13, %r1, 0;
	add.s32 	%r5, %r7, -1;
	setp.eq.s32 	%p14, %r2, %r5;
	or.pred  	%p15, %p13, %p14;
	or.pred  	%p16, %p15, %p12;
	mov.f32 	%f116, 0f00000000;
	@%p16 bra 	$L__BB0_11;
	mul.wide.s32 	%rd10, %r6, 4;
	add.s64 	%rd11, %rd2, %rd10;
	ld.global.f32 	%f40, [%rd11+4];
	ld.global.f32 	%f41, [%rd11+-4];
	sub.f32 	%f42, %f40, %f41;
	mul.f32 	%f116, %f42, 0f3F000000;
$L__BB0_11:
	setp.eq.s32 	%p17, %r2, %r5;
	setp.eq.s32 	%p18, %r2, 0;
	or.pred  	%p19, %p18, %p17;
	@%p19 bra 	$L__BB0_13;
	ld.global.f32 	%f117, [%rd3];
	mul.wide.s32 	%rd12, %r6, 4;
	add.s64 	%rd13, %rd2, %rd12;
	ld.global.f32 	%f43, [%rd13];
	sub.f32 	%f44, %f117, %f43;
	mul.f32 	%f119, %f44, 0f3F000000;
	bra.uni 	$L__BB0_15;
$L__BB0_13:
	setp.eq.s32 	%p20, %r2, 0;
	mov.f32 	%f119, 0f00000000;
	mov.f32 	%f120, %f119;
	@%p20 bra 	$L__BB0_16;
	ld.global.f32 	%f117, [%rd3];
	mov.f32 	%f119, 0f00000000;
$L__BB0_15:
	ld.global.f32 	%f47, [%rd2];
	sub.f32 	%f120, %f117, %f47;
$L__BB0_16:
	setp.eq.s32 	%p21, %r2, %r5;
	mul.wide.s32 	%rd14, %r6, 4;
	add.s64 	%rd4, %rd2, %rd14;
	mov.f32 	%f121, 0f00000000;
	@%p21 bra 	$L__BB0_18;
	ld.global.f32 	%f49, [%rd2];
	ld.global.f32 	%f50, [%rd4];
	sub.f32 	%f121, %f49, %f50;
$L__BB0_18:
	setp.eq.s32 	%p22, %r2, %r5;
	setp.eq.s32 	%p23, %r2, 0;
	setp.eq.s32 	%p24, %r1, %r4;
	or.pred  	%p25, %p23, %p24;
	or.pred  	%p26, %p25, %p22;
	mov.f32 	%f122, 0f00000000;
	@%p26 bra 	$L__BB0_20;
	ld.global.f32 	%f52, [%rd3+4];
	ld.global.f32 	%f53, [%rd4+4];
	sub.f32 	%f54, %f52, %f53;
	mul.f32 	%f122, %f54, 0f3F000000;
$L__BB0_20:
	setp.eq.s32 	%p27, %r2, %r5;
	or.pred  	%p28, %p1, %p27;
	mov.f32 	%f123, 0f00000000;
	@%p28 bra 	$L__BB0_22;
	ld.global.f32 	%f56, [%rd3+-4];
	ld.global.f32 	%f57, [%rd4+-4];
	sub.f32 	%f58, %f56, %f57;
	mul.f32 	%f123, %f58, 0f3F000000;
$L__BB0_22:
	max.f32 	%f59, %f113, 0f00000000;
	setp.lt.f32 	%p29, %f114, 0f00000000;
	neg.f32 	%f60, %f114;
	selp.f32 	%f61, %f60, 0f00000000, %p29;
	mul.f32 	%f62, %f61, %f61;
	fma.rn.f32 	%f63, %f59, %f59, %f62;
	sqrt.rn.f32 	%f64, %f63;
	max.f32 	%f65, %f120, 0f00000000;
	setp.lt.f32 	%p30, %f121, 0f00000000;
	neg.f32 	%f66, %f121;
	selp.f32 	%f67, %f66, 0f00000000, %p30;
	mul.f32 	%f68, %f67, %f67;
	fma.rn.f32 	%f69, %f65, %f65, %f68;
	sqrt.rn.f32 	%f70, %f69;
	mul.f32 	%f71, %f70, %f70;
	fma.rn.f32 	%f72, %f64, %f64, %f71;
	sqrt.rn.f32 	%f73, %f72;
	min.f32 	%f74, %f113, 0f00000000;
	setp.gt.f32 	%p31, %f114, 0f00000000;
	selp.f32 	%f75, %f60, 0f00000000, %p31;
	mul.f32 	%f76, %f75, %f75;
	fma.rn.f32 	%f77, %f74, %f74, %f76;
	sqrt.rn.f32 	%f78, %f77;
	min.f32 	%f79, %f120, 0f00000000;
	setp.gt.f32 	%p32, %f121, 0f00000000;
	selp.f32 	%f80, %f66, 0f00000000, %p32;
	mul.f32 	%f81, %f80, %f80;
	fma.rn.f32 	%f82, %f79, %f79, %f81;
	sqrt.rn.f32 	%f83, %f82;
	mul.f32 	%f84, %f83, %f83;
	fma.rn.f32 	%f85, %f78, %f78, %f84;
	sqrt.rn.f32 	%f86, %f85;
	cvt.f64.f32 	%fd1, %f113;
	fma.rn.f32 	%f87, %f113, %f113, 0f34000000;
	cvt.f64.f32 	%fd2, %f87;
	add.f32 	%f88, %f119, %f122;
	mul.f32 	%f89, %f88, %f88;
	cvt.f64.f32 	%fd3, %f89;
	fma.rn.f64 	%fd4, %fd3, 0d3FD0000000000000, %fd2;
	sqrt.rn.f64 	%fd5, %fd4;
	div.rn.f64 	%fd6, %fd1, %fd5;
	cvt.rn.f32.f64 	%f90, %fd6;
	cvt.f64.f32 	%fd7, %f120;
	fma.rn.f32 	%f91, %f120, %f120, 0f34000000;
	cvt.f64.f32 	%fd8, %f91;
	add.f32 	%f92, %f112, %f115;
	mul.f32 	%f93, %f92, %f92;
	cvt.f64.f32 	%fd9, %f93;
	fma.rn.f64 	%fd10, %fd9, 0d3FD0000000000000, %fd8;
	sqrt.rn.f64 	%fd11, %fd10;
	div.rn.f64 	%fd12, %fd7, %fd11;
	cvt.rn.f32.f64 	%f94, %fd12;
	cvt.f64.f32 	%fd13, %f114;
	fma.rn.f32 	%f95, %f114, %f114, 0f34000000;
	cvt.f64.f32 	%fd14, %f95;
	add.f32 	%f96, %f119, %f123;
	mul.f32 	%f97, %f96, %f96;
	cvt.f64.f32 	%fd15, %f97;
	fma.rn.f64 	%fd16, %fd15, 0d3FD0000000000000, %fd14;
	sqrt.rn.f64 	%fd17, %fd16;
	div.rn.f64 	%fd18, %fd13, %fd17;
	cvt.rn.f32.f64 	%f98, %fd18;
	cvt.f64.f32 	%fd19, %f121;
	fma.rn.f32 	%f99, %f121, %f121, 0f34000000;
	cvt.f64.f32 	%fd20, %f99;
	add.f32 	%f100, %f112, %f116;
	mul.f32 	%f101, %f100, %f100;
	cvt.f64.f32 	%fd21, %f101;
	fma.rn.f64 	%fd22, %fd21, 0d3FD0000000000000, %fd20;
	sqrt.rn.f64 	%fd23, %fd22;
	div.rn.f64 	%fd24, %fd19, %fd23;
	cvt.rn.f32.f64 	%f102, %fd24;
	sub.f32 	%f103, %f90, %f98;
	sub.f32 	%f104, %f94, %f102;
	add.f32 	%f105, %f104, %f103;
	mul.f32 	%f106, %f105, 0f3F000000;
	cvta.to.global.u64 	%rd15, %rd6;
	add.s64 	%rd17, %rd15, %rd8;
	ld.global.f32 	%f107, [%rd17];
	cvt.f64.f32 	%fd25, %f107;
	mul.f64 	%fd26, %fd25, 0dBF7CAC083126E979;
	cvt.f64.f32 	%fd27, %f106;
	fma.rn.f64 	%fd28, %fd27, 0d3FEFC6A7EF9DB22D, %fd26;
	cvt.rn.f32.f64 	%f108, %fd28;
	setp.gt.f32 	%p33, %f108, 0f00000000;
	selp.f32 	%f109, %f73, %f86, %p33;
	ld.global.f32 	%f110, [%rd2];
	cvt.f64.f32 	%fd29, %f110;
	cvt.f64.f32 	%fd30, %f108;
	mul.f64 	%fd31, %fd30, 0d3FC999999999999A;
	cvt.f64.f32 	%fd32, %f109;
	fma.rn.f64 	%fd33, %fd31, %fd32, %fd29;
	cvt.rn.f32.f64 	%f111, %fd33;
	cvta.to.global.u64 	%rd18, %rd5;
	add.s64 	%rd19, %rd18, %rd8;
	st.global.f32 	[%rd19], %f111;
$L__BB0_23:
	ret;

}


// ===== COMPILED SASS (sm_100) =====

	.target	sm_100

	.elftype	@"ET_EXEC"


//--------------------- .note.nv.tkinfo           --------------------------
	.section	.note.nv.tkinfo,"",@"SHT_NOTE"
	.sectionflags	@"SHF_NOTE_NV_TKINFO"
	.tkinfo
        /*0018*/ 	.word	0x00000002
        /*0030*/ 	.string	""
        /*0030*/ 	.string	"ptxas"
        /*0030*/ 	.string	"Cuda compilation tools, release 13.0, V13.0.88"
        /*0030*/ 	.string	"Build cuda_13.0.r13.0/compiler.36424714_0"
        /*0030*/ 	.string	"-arch sm_100 -m 64 "



//--------------------- .note.nv.cuinfo           --------------------------
	.section	.note.nv.cuinfo,"",@"SHT_NOTE"
	.sectionflags	@"SHF_NOTE_NV_CUINFO"
        /*0018*/ 	.short	0x0002
        /*001a*/ 	.short	0x0064
        /*001c*/ 	.short	0x0082
	.zero		2


//--------------------- .nv.info                  --------------------------
	.section	.nv.info,"",@"SHT_CUDA_INFO"
	.align	4


	//----- nvinfo : EIATTR_REGCOUNT
	.align		4
        /*0000*/ 	.byte	0x04, 0x2f
        /*0002*/ 	.short	(.L_1 - .L_0)
	.align		4
.L_0:
        /*0004*/ 	.word	index@(_Z9updatephiPfS_S_ii)
        /*0008*/ 	.word	0x00000024


	//----- nvinfo : EIATTR_FRAME_SIZE
	.align		4
.L_1:
        /*000c*/ 	.byte	0x04, 0x11
        /*000e*/ 	.short	(.L_3 - .L_2)
	.align		4
.L_2:
        /*0010*/ 	.word	index@($__internal_2_$__cuda_sm20_sqrt_rn_f32_slowpath)
        /*0014*/ 	.word	0x00000000


	//----- nvinfo : EIATTR_FRAME_SIZE
	.align		4
.L_3:
        /*0018*/ 	.byte	0x04, 0x11
        /*001a*/ 	.short	(.L_5 - .L_4)
	.align		4
.L_4:
        /*001c*/ 	.word	index@($__internal_1_$__cuda_sm20_dsqrt_rn_f64_mediumpath_v1)
        /*0020*/ 	.word	0x00000000


	//----- nvinfo : EIATTR_FRAME_SIZE
	.align		4
.L_5:
        /*0024*/ 	.byte	0x04, 0x11
        /*0026*/ 	.short	(.L_7 - .L_6)
	.align		4
.L_6:
        /*0028*/ 	.word	index@($__internal_0_$__cuda_sm20_div_rn_f64_full)
        /*002c*/ 	.word	0x00000000


	//----- nvinfo : EIATTR_FRAME_SIZE
	.align		4
.L_7:
        /*0030*/ 	.byte	0x04, 0x11
        /*0032*/ 	.short	(.L_9 - .L_8)
	.align		4
.L_8:
        /*0034*/ 	.word	index@(_Z9updatephiPfS_S_ii)
        /*0038*/ 	.word	0x00000000


	//----- nvinfo : EIATTR_MIN_STACK_SIZE
	.align		4
.L_9:
        /*003c*/ 	.byte	0x04, 0x12
        /*003e*/ 	.short	(.L_11 - .L_10)
	.align		4
.L_10:
        /*0040*/ 	.word	index@(_Z9updatephiPfS_S_ii)
        /*0044*/ 	.word	0x00000000
.L_11:


//--------------------- .nv.compat                --------------------------
	.section	.nv.compat,"",@"SHT_CUDA_COMPAT_INFO"
	.align	4
        /*0000*/ 	.byte	0x02, 0x09, 0x00, 0x00, 0x02, 0x02, 0x01, 0x00, 0x02, 0x05, 0x05, 0x00, 0x03, 0x07, 0x01, 0x01
        /*0010*/ 	.byte	0x02, 0x03, 0x00, 0x00, 0x02, 0x06, 0x01, 0x00, 0x04, 0x0b, 0x08, 0x00, 0x01, 0x00, 0x00, 0x00
        /*0020*/ 	.byte	0x00, 0x00, 0x00, 0x00


//--------------------- .nv.info._Z9updatephiPfS_S_ii --------------------------
	.section	.nv.info._Z9updatephiPfS_S_ii,"",@"SHT_CUDA_INFO"
	.sectionflags	@""
	.align	4


	//----- nvinfo : EIATTR_CUDA_API_VERSION
	.align		4
        /*0000*/ 	.byte	0x04, 0x37
        /*0002*/ 	.short	(.L_13 - .L_12)
.L_12:
        /*0004*/ 	.word	0x00000082


	//----- nvinfo : EIATTR_KPARAM_INFO
	.align		4
.L_13:
        /*0008*/ 	.byte	0x04, 0x17
        /*000a*/ 	.short	(.L_15 - .L_14)
.L_14:
        /*000c*/ 	.word	0x00000000
        /*0010*/ 	.short	0x0004
        /*0012*/ 	.short	0x001c
        /*0014*/ 	.byte	0x00, 0xf0, 0x11, 0x00


	//----- nvinfo : EIATTR_KPARAM_INFO
	.align		4
.L_15:
        /*0018*/ 	.byte	0x04, 0x17
        /*001a*/ 	.short	(.L_17 - .L_16)
.L_16:
        /*001c*/ 	.word	0x00000000
        /*0020*/ 	.short	0x0003
        /*0022*/ 	.short	0x0018
        /*0024*/ 	.byte	0x00, 0xf0, 0x11, 0x00


	//----- nvinfo : EIATTR_KPARAM_INFO
	.align		4
.L_17:
        /*0028*/ 	.byte	0x04, 0x17
        /*002a*/ 	.short	(.L_19 - .L_18)
.L_18:
        /*002c*/ 	.word	0x00000000
        /*0030*/ 	.short	0x0002
        /*0032*/ 	.short	0x0010
        /*0034*/ 	.byte	0x00, 0xf5, 0x21, 0x00


	//----- nvinfo : EIATTR_KPARAM_INFO
	.align		4
.L_19:
        /*0038*/ 	.byte	0x04, 0x17
        /*003a*/ 	.short	(.L_21 - .L_20)
.L_20:
        /*003c*/ 	.word	0x00000000
        /*0040*/ 	.short	0x0001
        /*0042*/ 	.short	0x0008
        /*0044*/ 	.byte	0x00, 0xf5, 0x21, 0x00


	//----- nvinfo : EIATTR_KPARAM_INFO
	.align		4
.L_21:
        /*0048*/ 	.byte	0x04, 0x17
        /*004a*/ 	.short	(.L_23 - .L_22)
.L_22:
        /*004c*/ 	.word	0x00000000
        /*0050*/ 	.short	0x0000
        /*0052*/ 	.short	0x0000
        /*0054*/ 	.byte	0x00, 0xf5, 0x21, 0x00


	//----- nvinfo : EIATTR_SPARSE_MMA_MASK
	.align		4
.L_23:
        /*0058*/ 	.byte	0x03, 0x50
        /*005a*/ 	.short	0x0000


	//----- nvinfo : EIATTR_MAXREG_COUNT
	.align		4
        /*005c*/ 	.byte	0x03, 0x1b
        /*005e*/ 	.short	0x00ff


	//----- nvinfo : EIATTR_MERCURY_ISA_VERSION
	.align		4
        /*0060*/ 	.byte	0x03, 0x5f
        /*0062*/ 	.short	0x0101


	//----- nvinfo : EIATTR_VRC_CTA_INIT_COUNT
	.align		4
        /*0064*/ 	.byte	0x02, 0x4a
	.zero		1
	.zero		1


	//----- nvinfo : EIATTR_EXIT_INSTR_OFFSETS
	.align		4
        /*0068*/ 	.byte	0x04, 0x1c
        /*006a*/ 	.short	(.L_25 - .L_24)


	//   ....[0]....
.L_24:
        /*006c*/ 	.word	0x000000d0


	//   ....[1]....
        /*0070*/ 	.word	0x00001ba0


	//----- nvinfo : EIATTR_CRS_STACK_SIZE
	.align		4
.L_25:
        /*0074*/ 	.byte	0x04, 0x1e
        /*0076*/ 	.short	(.L_27 - .L_26)
.L_26:
        /*0078*/ 	.word	0x00000000


	//----- nvinfo : EIATTR_CBANK_PARAM_SIZE
	.align		4
.L_27:
        /*007c*/ 	.byte	0x03, 0x19
        /*007e*/ 	.short	0x0020


	//----- nvinfo : EIATTR_PARAM_CBANK
	.align		4
        /*0080*/ 	.byte	0x04, 0x0a
        /*0082*/ 	.short	(.L_29 - .L_28)
	.align		4
.L_28:
        /*0084*/ 	.word	index@(.nv.constant0._Z9updatephiPfS_S_ii)
        /*0088*/ 	.short	0x0380
        /*008a*/ 	.short	0x0020


	//----- nvinfo : EIATTR_SW_WAR
	.align		4
.L_29:
        /*008c*/ 	.byte	0x04, 0x36
        /*008e*/ 	.short	(.L_31 - .L_30)
.L_30:
        /*0090*/ 	.word	0x00000008
.L_31:


//--------------------- .nv.callgraph             --------------------------
	.section	.nv.callgraph,"",@"SHT_CUDA_CALLGRAPH"
	.align	4
	.sectionentsize	8
	.align		4
        /*0000*/ 	.word	0x00000000
	.align		4
        /*0004*/ 	.word	0xffffffff
	.align		4
        /*0008*/ 	.word	0x00000000
	.align		4
        /*000c*/ 	.word	0xfffffffe
	.align		4
        /*0010*/ 	.word	0x00000000
	.align		4
        /*0014*/ 	.word	0xfffffffd
	.align		4
        /*0018*/ 	.word	0x00000000
	.align		4
        /*001c*/ 	.word	0xfffffffc


//--------------------- .text._Z9updatephiPfS_S_ii --------------------------
	.section	.text._Z9updatephiPfS_S_ii,"ax",@progbits
	.align	128
        .global         _Z9updatephiPfS_S_ii
        .type           _Z9updatephiPfS_S_ii,@function
        .size           _Z9updatephiPfS_S_ii,(.L_x_51 - _Z9updatephiPfS_S_ii)
        .other          _Z9updatephiPfS_S_ii,@"STO_CUDA_ENTRY STV_DEFAULT"
_Z9updatephiPfS_S_ii:
.text._Z9updatephiPfS_S_ii:
[----:B------:R-:W-:Y:S01]  /*0000*/  LDC R1, c[0x0][0x37c] ;  /* 0x0000df00ff017b82 */ /* 0x000fe20000000800 */
[----:B------:R-:W0:Y:S07]  /*0010*/  S2R R3, SR_TID.X ;  /* 0x0000000000037919 */ /* 0x000e2e0000002100 */
[----:B------:R-:W0:Y:S01]  /*0020*/  LDC R0, c[0x0][0x360] ;  /* 0x0000d800ff007b82 */ /* 0x000e220000000800 */
[----:B------:R-:W1:Y:S07]  /*0030*/  S2R R2, SR_TID.Y ;  /* 0x0000000000027919 */ /* 0x000e6e0000002200 */
[----:B------:R-:W0:Y:S08]  /*0040*/  S2UR UR4, SR_CTAID.X ;  /* 0x00000000000479c3 */ /* 0x000e300000002500 */
[----:B------:R-:W1:Y:S08]  /*0050*/  S2UR UR5, SR_CTAID.Y ;  /* 0x00000000000579c3 */ /* 0x000e700000002600 */
[----:B------:R-:W1:Y:S08]  /*0060*/  LDC R11, c[0x0][0x364] ;  /* 0x0000d900ff0b7b82 */ /* 0x000e700000000800 */
[----:B------:R-:W2:Y:S01]  /*0070*/  LDC.64 R4, c[0x0][0x398] ;  /* 0x0000e600ff047b82 */ /* 0x000ea20000000a00 */
[----:B0-----:R-:W-:-:S02]  /*0080*/  IMAD R0, R0, UR4, R3 ;  /* 0x0000000400007c24 */ /* 0x001fc4000f8e0203 */
[----:B-1----:R-:W-:Y:S02]  /*0090*/  IMAD R11, R11, UR5, R2 ;  /* 0x000000050b0b7c24 */ /* 0x002fe4000f8e0202 */
[----:B--2---:R-:W-:Y:S02]  /*00a0*/  IMAD R2, R4, R5, RZ ;  /* 0x0000000504027224 */ /* 0x004fe400078e02ff */
[----:B------:R-:W-:-:S05]  /*00b0*/  IMAD R3, R11, R4, R0 ;  /* 0x000000040b037224 */ /* 0x000fca00078e0200 */
[----:B------:R-:W-:-:S13]  /*00c0*/  ISETP.GE.AND P0, PT, R3, R2, PT ;  /* 0x000000020300720c */ /* 0x000fda0003f06270 */
[----:B------:R-:W-:Y:S05]  /*00d0*/  @P0 EXIT ;  /* 0x000000000000094d */ /* 0x000fea0003800000 */
[----:B------:R-:W0:Y:S01]  /*00e0*/  LDC.64 R8, c[0x0][0x388] ;  /* 0x0000e200ff087b82 */ /* 0x000e220000000a00 */
[----:B------:R-:W-:Y:S01]  /*00f0*/  VIADD R7, R4, 0xffffffff ;  /* 0xffffffff04077836 */ /* 0x000fe20000000000 */
[----:B------:R-:W1:Y:S04]  /*0100*/  LDCU.64 UR4, c[0x0][0x358] ;  /* 0x00006b00ff0477ac */ /* 0x000e680008000a00 */
[----:B------:R-:W-:-:S04]  /*0110*/  ISETP.NE.AND P1, PT, R0, R7, PT ;  /* 0x000000070000720c */ /* 0x000fc80003f25270 */
[----:B------:R-:W-:Y:S01]  /*0120*/  ISETP.EQ.OR P5, PT, R0, RZ, !P1 ;  /* 0x000000ff0000720c */ /* 0x000fe20004fa2670 */
[----:B0-----:R-:W-:-:S12]  /*0130*/  IMAD.WIDE R12, R3, 0x4, R8 ;  /* 0x00000004030c7825 */ /* 0x001fd800078e0208 */
[----:B-1----:R-:W2:Y:S04]  /*0140*/  @!P5 LDG.E R6, desc[UR4][R12.64+0x4] ;  /* 0x000004040c06d981 */ /* 0x002ea8000c1e1900 */
[----:B------:R-:W2:Y:S01]  /*0150*/  @!P5 LDG.E R15, desc[UR4][R12.64+-0x4] ;  /* 0xfffffc040c0fd981 */ /* 0x000ea2000c1e1900 */
[----:B------:R-:W-:Y:S02]  /*0160*/  VIADD R10, R5, 0xffffffff ;  /* 0xffffffff050a7836 */ /* 0x000fe40000000000 */
[----:B------:R-:W-:Y:S01]  /*0170*/  HFMA2 R2, -RZ, RZ, 0, 0 ;  /* 0x00000000ff027431 */ /* 0x000fe200000001ff */
[----:B------:R-:W-:Y:S01]  /*0180*/  ISETP.NE.AND P4, PT, R0, RZ, PT ;  /* 0x000000ff0000720c */ /* 0x000fe20003f85270 */
[----:B------:R-:W-:Y:S01]  /*0190*/  IMAD.IADD R5, R3, 0x1, -R4 ;  /* 0x0000000103057824 */ /* 0x000fe200078e0a04 */
[----:B------:R-:W3:Y:S01]  /*01a0*/  @P1 LDG.E R23, desc[UR4][R12.64+0x4] ;  /* 0x000004040c171981 */ /* 0x000ee2000c1e1900 */
[----:B------:R-:W-:-:S02]  /*01b0*/  ISETP.NE.AND P3, PT, R11, R10, PT ;  /* 0x0000000a0b00720c */ /* 0x000fc40003f65270 */
[----:B------:R-:W-:Y:S01]  /*01c0*/  ISETP.EQ.OR P0, PT, R11, RZ, !P4 ;  /* 0x000000ff0b00720c */ /* 0x000fe20006702670 */
[----:B------:R-:W-:Y:S01]  /*01d0*/  IMAD.WIDE R8, R5, 0x4, R8 ;  /* 0x0000000405087825 */ /* 0x000fe200078e0208 */
[C---:B------:R-:W-:Y:S01]  /*01e0*/  ISETP.EQ.OR P2, PT, R0.reuse, RZ, !P3 ;  /* 0x000000ff0000720c */ /* 0x040fe20005f42670 */
[----:B------:R-:W3:Y:S01]  /*01f0*/  @P1 LDG.E R16, desc[UR4][R12.64] ;  /* 0x000000040c101981 */ /* 0x000ee2000c1e1900 */
[CC--:B------:R-:W-:Y:S02]  /*0200*/  ISETP.EQ.OR P6, PT, R0.reuse, R7.reuse, P0 ;  /* 0x000000070000720c */ /* 0x0c0fe400007c2670 */
[----:B------:R-:W-:Y:S02]  /*0210*/  ISETP.EQ.OR P2, PT, R0, R7, P2 ;  /* 0x000000070000720c */ /* 0x000fe40001742670 */
[----:B------:R-:W4:Y:S04]  /*0220*/  @P4 LDG.E R20, desc[UR4][R12.64] ;  /* 0x000000040c144981 */ /* 0x000f28000c1e1900 */
[----:B------:R-:W4:Y:S05]  /*0230*/  @P4 LDG.E R25, desc[UR4][R12.64+-0x4] ;  /* 0xfffffc040c194981 */ /* 0x000f2a000c1e1900 */
[----:B------:R-:W5:Y:S04]  /*0240*/  @!P6 LDG.E R0, desc[UR4][R8.64+0x4] ;  /* 0x000004040800e981 */ /* 0x000f68000c1e1900 */
[----:B------:R-:W5:Y:S01]  /*0250*/  @!P6 LDG.E R5, desc[UR4][R8.64+-0x4] ;  /* 0xfffffc040805e981 */ /* 0x000f62000c1e1900 */
[----:B--2---:R-:W-:-:S04]  /*0260*/  @!P5 FADD R6, R6, -R15 ;  /* 0x8000000f0606d221 */ /* 0x004fc80000000000 */
[----:B------:R-:W-:Y:S01]  /*0270*/  @!P5 FMUL R2, R6, 0.5 ;  /* 0x3f0000000602d820 */ /* 0x000fe20000400000 */
[----:B------:R-:W-:Y:S01]  /*0280*/  ISETP.EQ.OR P5, PT, R11, RZ, !P3 ;  /* 0x000000ff0b00720c */ /* 0x000fe20005fa2670 */
[----:B------:R-:W-:-:S05]  /*0290*/  @!P2 IMAD.WIDE R6, R4, 0x4, R12 ;  /* 0x000000040406a825 */ /* 0x000fca00078e020c */
[----:B------:R-:W2:Y:S04]  /*02a0*/  @!P2 LDG.E R18, desc[UR4][R6.64+0x4] ;  /* 0x000004040612a981 */ /* 0x000ea8000c1e1900 */
[----:B------:R-:W2:Y:S03]  /*02b0*/  @!P2 LDG.E R19, desc[UR4][R6.64+-0x4] ;  /* 0xfffffc040613a981 */ /* 0x000ea6000c1e1900 */
[----:B------:R-:W-:Y:S01]  /*02c0*/  @!P5 IMAD.WIDE R14, R4, 0x4, R12 ;  /* 0x00000004040ed825 */ /* 0x000fe200078e020c */
[----:B------:R-:W2:Y:S05]  /*02d0*/  @!P5 LDG.E R21, desc[UR4][R8.64] ;  /* 0x000000040815d981 */ /* 0x000eaa000c1e1900 */
[----:B------:R-:W2:Y:S01]  /*02e0*/  @!P5 LDG.E R14, desc[UR4][R14.64] ;  /* 0x000000040e0ed981 */ /* 0x000ea2000c1e1900 */
[----:B------:R-:W-:Y:S04]  /*02f0*/  BSSY.RECONVERGENT B1, `(.L_x_0) ;  /* 0x0000018000017945 */ /* 0x000fe80003800200 */
[----:B------:R-:W-:Y:S01]  /*0300*/  BSSY.RELIABLE B0, `(.L_x_1) ;  /* 0x0000014000007945 */ /* 0x000fe20003800100 */
[----:B-----5:R-:W-:Y:S01]  /*0310*/  @!P6 FADD R17, R0, -R5 ;  /* 0x800000050011e221 */ /* 0x020fe20000000000 */
[----:B------:R-:W-:Y:S01]  /*0320*/  IMAD.MOV.U32 R0, RZ, RZ, RZ ;  /* 0x000000ffff007224 */ /* 0x000fe200078e00ff */
[----:B------:R-:W-:Y:S01]  /*0330*/  MOV R29, RZ ;  /* 0x000000ff001d7202 */ /* 0x000fe20000000f00 */
[----:B------:R-:W-:-:S02]  /*0340*/  IMAD.MOV.U32 R5, RZ, RZ, RZ ;  /* 0x000000ffff057224 */ /* 0x000fc400078e00ff */
[----:B----4-:R-:W-:Y:S01]  /*0350*/  @P4 FADD R0, -R25, R20 ;  /* 0x0000001419004221 */ /* 0x010fe20000000100 */
[----:B------:R-:W-:Y:S02]  /*0360*/  IMAD.MOV.U32 R22, RZ, RZ, RZ ;  /* 0x000000ffff167224 */ /* 0x000fe400078e00ff */
[----:B------:R-:W-:Y:S01]  /*0370*/  @!P6 FMUL R29, R17, 0.5 ;  /* 0x3f000000111de820 */ /* 0x000fe20000400000 */
[----:B---3--:R-:W-:Y:S01]  /*0380*/  @P1 FADD R22, R23, -R16 ;  /* 0x8000001017161221 */ /* 0x008fe20000000000 */
[----:B--2---:R-:W-:-:S04]  /*0390*/  @!P2 FADD R18, R18, -R19 ;  /* 0x800000131212a221 */ /* 0x004fc80000000000 */
[----:B------:R-:W-:Y:S01]  /*03a0*/  @!P2 FMUL R5, R18, 0.5 ;  /* 0x3f0000001205a820 */ /* 0x000fe20000400000 */
[----:B------:R-:W-:-:S04]  /*03b0*/  @!P5 FADD R14, R21, -R14 ;  /* 0x8000000e150ed221 */ /* 0x000fc80000000000 */
[----:B------:R-:W-:Y:S01]  /*03c0*/  @!P5 FMUL R6, R14, 0.5 ;  /* 0x3f0000000e06d820 */ /* 0x000fe20000400000 */
[----:B------:R-:W-:Y:S06]  /*03d0*/  @!P5 BRA `(.L_x_2) ;  /* 0x000000000018d947 */ /* 0x000fec0003800000 */
[----:B------:R-:W-:Y:S02]  /*03e0*/  ISETP.NE.AND P2, PT, R11, RZ, PT ;  /* 0x000000ff0b00720c */ /* 0x000fe40003f45270 */
[----:B------:R-:W-:-:S11]  /*03f0*/  CS2R R6, SRZ ;  /* 0x0000000000067805 */ /* 0x000fd6000001ff00 */
[----:B------:R-:W-:Y:S05]  /*0400*/  @!P2 BREAK.RELIABLE B0 ;  /* 0x000000000000a942 */ /* 0x000fea0003800100 */
[----:B------:R-:W-:Y:S05]  /*0410*/  @!P2 BRA `(.L_x_3) ;  /* 0x000000000014a947 */ /* 0x000fea0003800000 */
[----:B------:R0:W5:Y:S01]  /*0420*/  LDG.E R21, desc[UR4][R8.64] ;  /* 0x0000000408157981 */ /* 0x000162000c1e1900 */
[----:B------:R-:W-:-:S07]  /*0430*/  HFMA2 R6, -RZ, RZ, 0, 0 ;  /* 0x00000000ff067431 */ /* 0x000fce00000001ff */
.L_x_2:
[----:B------:R-:W-:Y:S05]  /*0440*/  BSYNC.RELIABLE B0 ;  /* 0x0000000000007941 */ /* 0x000fea0003800100 */
.L_x_1:
[----:B------:R-:W2:Y:S02]  /*0450*/  LDG.E R14, desc[UR4][R12.64] ;  /* 0x000000040c0e7981 */ /* 0x000ea4000c1e1900 */
[----:B--2--5:R-:W-:-:S07]  /*0460*/  FADD R7, -R14, R21 ;  /* 0x000000150e077221 */ /* 0x024fce0000000100 */
.L_x_3:
[----:B------:R-:W-:Y:S05]  /*0470*/  BSYNC.RECONVERGENT B1 ;  /* 0x0000000000017941 */ /* 0x000fea0003800200 */
.L_x_0:
[----:B------:R-:W-:Y:S05]  /*0480*/  WARPSYNC.ALL ;  /* 0x0000000000007948 */ /* 0x000fea0003800000 */
[C---:B------:R-:W-:Y:S01]  /*0490*/  ISETP.EQ.OR P1, PT, R11.reuse, RZ, !P1 ;  /* 0x000000ff0b00720c */ /* 0x040fe20004f22670 */
[----:B------:R-:W2:Y:S01]  /*04a0*/  @P3 LDG.E R16, desc[UR4][R12.64] ;  /* 0x000000040c103981 */ /* 0x000ea2000c1e1900 */
[CC--:B------:R-:W-:Y:S02]  /*04b0*/  ISETP.EQ.OR P0, PT, R11.reuse, R10.reuse, P0 ;  /* 0x0000000a0b00720c */ /* 0x0c0fe40000702670 */
[----:B------:R-:W-:Y:S01]  /*04c0*/  ISETP.EQ.OR P1, PT, R11, R10, P1 ;  /* 0x0000000a0b00720c */ /* 0x000fe20000f22670 */
[----:B------:R-:W-:-:S05]  /*04d0*/  IMAD.WIDE R10, R4, 0x4, R12 ;  /* 0x00000004040a7825 */ /* 0x000fca00078e020c */
[----:B------:R-:W2:Y:S05]  /*04e0*/  @P3 LDG.E R19, desc[UR4][R10.64] ;  /* 0x000000040a133981 */ /* 0x000eaa000c1e1900 */
[----:B------:R-:W3:Y:S04]  /*04f0*/  @!P0 LDG.E R20, desc[UR4][R8.64+-0x4] ;  /* 0xfffffc0408148981 */ /* 0x000ee8000c1e1900 */
[----:B------:R0:W4:Y:S04]  /*0500*/  @!P1 LDG.E R18, desc[UR4][R8.64+0x4] ;  /* 0x0000040408129981 */ /* 0x000128000c1e1900 */
[----:B------:R-:W4:Y:S04]  /*0510*/  @!P1 LDG.E R21, desc[UR4][R10.64+0x4] ;  /* 0x000004040a159981 */ /* 0x000f28000c1e1900 */
[----:B------:R-:W3:Y:S01]  /*0520*/  @!P0 LDG.E R23, desc[UR4][R10.64+-0x4] ;  /* 0xfffffc040a178981 */ /* 0x000ee2000c1e1900 */
[----:B------:R-:W-:-:S04]  /*0530*/  FSETP.GEU.AND P2, PT, R0, RZ, PT ;  /* 0x000000ff0000720b */ /* 0x000fc80003f4e000 */
[----:B------:R-:W-:Y:S02]  /*0540*/  FSEL R14, -R0, RZ, !P2 ;  /* 0x000000ff000e7208 */ /* 0x000fe40005000100 */
[----:B------:R-:W-:-:S03]  /*0550*/  FMNMX R4, RZ, R22, !PT ;  /* 0x00000016ff047209 */ /* 0x000fc60007800000 */
[----:B------:R-:W-:-:S04]  /*0560*/  FMUL R15, R14, R14 ;  /* 0x0000000e0e0f7220 */ /* 0x000fc80000400000 */
[----:B------:R-:W-:-:S04]  /*0570*/  FFMA R17, R4, R4, R15 ;  /* 0x0000000404117223 */ /* 0x000fc8000000000f */
[----:B------:R-:W-:Y:S01]  /*0580*/  VIADD R4, R17, 0xf3000000 ;  /* 0xf300000011047836 */ /* 0x000fe20000000000 */
[----:B------:R1:W1:Y:S04]  /*0590*/  MUFU.RSQ R14, R17 ;  /* 0x00000011000e7308 */ /* 0x0002680000001400 */
[----:B------:R-:W-:Y:S01]  /*05a0*/  ISETP.GT.U32.AND P2, PT, R4, 0x727fffff, PT ;  /* 0x727fffff0400780c */ /* 0x000fe20003f44070 */
[----:B------:R-:W-:Y:S01]  /*05b0*/  BSSY.RECONVERGENT B1, `(.L_x_4) ;  /* 0x0000012000017945 */ /* 0x000fe20003800200 */
[----:B0-----:R-:W-:Y:S01]  /*05c0*/  CS2R R8, SRZ ;  /* 0x0000000000087805 */ /* 0x001fe2000001ff00 */
[----:B------:R-:W-:Y:S02]  /*05d0*/  IMAD.MOV.U32 R15, RZ, RZ, RZ ;  /* 0x000000ffff0f7224 */ /* 0x000fe400078e00ff */
[----:B--2---:R-:W-:Y:S01]  /*05e0*/  @P3 FADD R8, R16, -R19 ;  /* 0x8000001310083221 */ /* 0x004fe20000000000 */
[----:B----4-:R-:W-:Y:S01]  /*05f0*/  @!P1 FADD R4, R18, -R21 ;  /* 0x8000001512049221 */ /* 0x010fe20000000000 */
[----:B---3--:R-:W-:-:S03]  /*0600*/  @!P0 FADD R10, R20, -R23 ;  /* 0x80000017140a8221 */ /* 0x008fc60000000000 */
[----:B------:R-:W-:Y:S01]  /*0610*/  @!P1 FMUL R15, R4, 0.5 ;  /* 0x3f000000040f9820 */ /* 0x000fe20000400000 */
[----:B------:R-:W-:Y:S02]  /*0620*/  @!P0 FMUL R9, R10, 0.5 ;  /* 0x3f0000000a098820 */ /* 0x000fe40000400000 */
[----:B-1----:R-:W-:Y:S05]  /*0630*/  @!P2 BRA `(.L_x_5) ;  /* 0x000000000014a947 */ /* 0x002fea0003800000 */
[----:B------:R-:W-:Y:S02]  /*0640*/  MOV R4, R17 ;  /* 0x0000001100047202 */ /* 0x000fe40000000f00 */
[----:B------:R-:W-:-:S07]  /*0650*/  MOV R20, 0x670 ;  /* 0x0000067000147802 */ /* 0x000fce0000000f00 */
[----:B------:R-:W-:Y:S05]  /*0660*/  CALL.REL.NOINC `($__internal_2_$__cuda_sm20_sqrt_rn_f32_slowpath) ;  /* 0x0000001c007c7944 */ /* 0x000fea0003c00000 */
[----:B------:R-:W-:Y:S01]  /*0670*/  IMAD.MOV.U32 R10, RZ, RZ, R4 ;  /* 0x000000ffff0a7224 */ /* 0x000fe200078e0004 */
[----:B------:R-:W-:Y:S06]  /*0680*/  BRA `(.L_x_6) ;  /* 0x0000000000107947 */ /* 0x000fec0003800000 */
.L_x_5:
[----:B------:R-:W-:Y:S01]  /*0690*/  FMUL.FTZ R10, R17, R14 ;  /* 0x0000000e110a7220 */ /* 0x000fe20000410000 */
[----:B------:R-:W-:-:S03]  /*06a0*/  FMUL.FTZ R4, R14, 0.5 ;  /* 0x3f0000000e047820 */ /* 0x000fc60000410000 */
[----:B------:R-:W-:-:S04]  /*06b0*/  FFMA R11, -R10, R10, R17 ;  /* 0x0000000a0a0b7223 */ /* 0x000fc80000000111 */
[----:B------:R-:W-:-:S07]  /*06c0*/  FFMA R10, R11, R4, R10 ;  /* 0x000000040b0a7223 */ /* 0x000fce000000000a */
.L_x_6:
[----:B------:R-:W-:Y:S05]  /*06d0*/  BSYNC.RECONVERGENT B1 ;  /* 0x0000000000017941 */ /* 0x000fea0003800200 */
.L_x_4:
[C---:B------:R-:W-:Y:S01]  /*06e0*/  FSETP.GEU.AND P0, PT, R8.reuse, RZ, PT ;  /* 0x000000ff0800720b */ /* 0x040fe20003f0e000 */
[----:B------:R-:W-:Y:S01]  /*06f0*/  BSSY.RECONVERGENT B1, `(.L_x_7) ;  /* 0x0000011000017945 */ /* 0x000fe20003800200 */
[----:B------:R-:W-:Y:S02]  /*0700*/  FMNMX R4, RZ, R7, !PT ;  /* 0x00000007ff047209 */ /* 0x000fe40007800000 */
[----:B------:R-:W-:-:S05]  /*0710*/  FSEL R11, -R8, RZ, !P0 ;  /* 0x000000ff080b7208 */ /* 0x000fca0004000100 */
[----:B------:R-:W-:-:S04]  /*0720*/  FMUL R11, R11, R11 ;  /* 0x0000000b0b0b7220 */ /* 0x000fc80000400000 */
[----:B------:R-:W-:-:S04]  /*0730*/  FFMA R11, R4, R4, R11 ;  /* 0x00000004040b7223 */ /* 0x000fc8000000000b */
[----:B------:R-:W-:Y:S01]  /*0740*/  VIADD R4, R11, 0xf3000000 ;  /* 0xf30000000b047836 */ /* 0x000fe20000000000 */
[----:B------:R0:W1:Y:S04]  /*0750*/  MUFU.RSQ R14, R11 ;  /* 0x0000000b000e7308 */ /* 0x0000680000001400 */
[----:B------:R-:W-:-:S13]  /*0760*/  ISETP.GT.U32.AND P0, PT, R4, 0x727fffff, PT ;  /* 0x727fffff0400780c */ /* 0x000fda0003f04070 */
[----:B01----:R-:W-:Y:S05]  /*0770*/  @!P0 BRA `(.L_x_8) ;  /* 0x0000000000108947 */ /* 0x003fea0003800000 */
[----:B------:R-:W-:Y:S02]  /*0780*/  MOV R4, R11 ;  /* 0x0000000b00047202 */ /* 0x000fe40000000f00 */
[----:B------:R-:W-:-:S07]  /*0790*/  MOV R20, 0x7b0 ;  /* 0x000007b000147802 */ /* 0x000fce0000000f00 */
[----:B------:R-:W-:Y:S05]  /*07a0*/  CALL.REL.NOINC `($__internal_2_$__cuda_sm20_sqrt_rn_f32_slowpath) ;  /* 0x0000001c002c7944 */ /* 0x000fea0003c00000 */
[----:B------:R-:W-:Y:S05]  /*07b0*/  BRA `(.L_x_9) ;  /* 0x0000000000107947 */ /* 0x000fea0003800000 */
.L_x_8:
[----:B------:R-:W-:Y:S01]  /*07c0*/  FMUL.FTZ R4, R11, R14 ;  /* 0x0000000e0b047220 */ /* 0x000fe20000410000 */
[----:B------:R-:W-:-:S03]  /*07d0*/  FMUL.FTZ R14, R14, 0.5 ;  /* 0x3f0000000e0e7820 */ /* 0x000fc60000410000 */
[----:B------:R-:W-:-:S04]  /*07e0*/  FFMA R11, -R4, R4, R11 ;  /* 0x00000004040b7223 */ /* 0x000fc8000000010b */
[----:B------:R-:W-:-:S07]  /*07f0*/  FFMA R4, R11, R14, R4 ;  /* 0x0000000e0b047223 */ /* 0x000fce0000000004 */
.L_x_9:
[----:B------:R-:W-:Y:S05]  /*0800*/  BSYNC.RECONVERGENT B1 ;  /* 0x0000000000017941 */ /* 0x000fea0003800200 */
.L_x_7:
[----:B------:R-:W-:Y:S01]  /*0810*/  FMUL R11, R4, R4 ;  /* 0x00000004040b7220 */ /* 0x000fe20000400000 */
[----:B------:R-:W-:Y:S03]  /*0820*/  BSSY.RECONVERGENT B1, `(.L_x_10) ;  /* 0x000000f000017945 */ /* 0x000fe60003800200 */
[----:B------:R-:W-:-:S04]  /*0830*/  FFMA R11, R10, R10, R11 ;  /* 0x0000000a0a0b7223 */ /* 0x000fc8000000000b */
[----:B------:R-:W-:Y:S01]  /*0840*/  VIADD R10, R11, 0xf3000000 ;  /* 0xf30000000b0a7836 */ /* 0x000fe20000000000 */
[----:B------:R0:W1:Y:S04]  /*0850*/  MUFU.RSQ R4, R11 ;  /* 0x0000000b00047308 */ /* 0x0000680000001400 */
[----:B------:R-:W-:-:S13]  /*0860*/  ISETP.GT.U32.AND P0, PT, R10, 0x727fffff, PT ;  /* 0x727fffff0a00780c */ /* 0x000fda0003f04070 */
[----:B01----:R-:W-:Y:S05]  /*0870*/  @!P0 BRA `(.L_x_11) ;  /* 0x0000000000148947 */ /* 0x003fea0003800000 */
[----:B------:R-:W-:Y:S01]  /*0880*/  IMAD.MOV.U32 R4, RZ, RZ, R11 ;  /* 0x000000ffff047224 */ /* 0x000fe200078e000b */
[----:B------:R-:W-:-:S07]  /*0890*/  MOV R20, 0x8b0 ;  /* 0x000008b000147802 */ /* 0x000fce0000000f00 */
[----:B------:R-:W-:Y:S05]  /*08a0*/  CALL.REL.NOINC `($__internal_2_$__cuda_sm20_sqrt_rn_f32_slowpath) ;  /* 0x0000001800ec7944 */ /* 0x000fea0003c00000 */
[----:B------:R-:W-:Y:S01]  /*08b0*/  MOV R10, R4 ;  /* 0x00000004000a7202 */ /* 0x000fe20000000f00 */
[----:B------:R-:W-:Y:S06]  /*08c0*/  BRA `(.L_x_12) ;  /* 0x0000000000107947 */ /* 0x000fec0003800000 */
.L_x_11:
[----:B------:R-:W-:Y:S01]  /*08d0*/  FMUL.FTZ R10, R11, R4 ;  /* 0x000000040b0a7220 */ /* 0x000fe20000410000 */
[----:B------:R-:W-:-:S03]  /*08e0*/  FMUL.FTZ R4, R4, 0.5 ;  /* 0x3f00000004047820 */ /* 0x000fc60000410000 */
[----:B------:R-:W-:-:S04]  /*08f0*/  FFMA R11, -R10, R10, R11 ;  /* 0x0000000a0a0b7223 */ /* 0x000fc8000000010b */
[----:B------:R-:W-:-:S07]  /*0900*/  FFMA R10, R11, R4, R10 ;  /* 0x000000040b0a7223 */ /* 0x000fce000000000a */
.L_x_12:
[----:B------:R-:W-:Y:S05]  /*0910*/  BSYNC.RECONVERGENT B1 ;  /* 0x0000000000017941 */ /* 0x000fea0003800200 */
.L_x_10:
[C---:B------:R-:W-:Y:S01]  /*0920*/  FSETP.GT.AND P0, PT, R0.reuse, RZ, PT ;  /* 0x000000ff0000720b */ /* 0x040fe20003f04000 */
[----:B------:R-:W-:Y:S01]  /*0930*/  BSSY.RECONVERGENT B1, `(.L_x_13) ;  /* 0x0000011000017945 */ /* 0x000fe20003800200 */
[----:B------:R-:W-:Y:S02]  /*0940*/  FMNMX R4, RZ, R22, PT ;  /* 0x00000016ff047209 */ /* 0x000fe40003800000 */
[----:B------:R-:W-:-:S05]  /*0950*/  FSEL R11, -R0, RZ, P0 ;  /* 0x000000ff000b7208 */ /* 0x000fca0000000100 */
[----:B------:R-:W-:-:S04]  /*0960*/  FMUL R11, R11, R11 ;  /* 0x0000000b0b0b7220 */ /* 0x000fc80000400000 */
[----:B------:R-:W-:-:S04]  /*0970*/  FFMA R4, R4, R4, R11 ;  /* 0x0000000404047223 */ /* 0x000fc8000000000b */
[----:B------:R-:W-:Y:S01]  /*0980*/  VIADD R11, R4, 0xf3000000 ;  /* 0xf3000000040b7836 */ /* 0x000fe20000000000 */
[----:B------:R0:W1:Y:S04]  /*0990*/  MUFU.RSQ R17, R4 ;  /* 0x0000000400117308 */ /* 0x0000680000001400 */
[----:B------:R-:W-:-:S13]  /*09a0*/  ISETP.GT.U32.AND P0, PT, R11, 0x727fffff, PT ;  /* 0x727fffff0b00780c */ /* 0x000fda0003f04070 */
[----:B01----:R-:W-:Y:S05]  /*09b0*/  @!P0 BRA `(.L_x_14) ;  /* 0x0000000000108947 */ /* 0x003fea0003800000 */
[----:B------:R-:W-:-:S07]  /*09c0*/  MOV R20, 0x9e0 ;  /* 0x000009e000147802 */ /* 0x000fce0000000f00 */
[----:B------:R-:W-:Y:S05]  /*09d0*/  CALL.REL.NOINC `($__internal_2_$__cuda_sm20_sqrt_rn_f32_slowpath) ;  /* 0x0000001800a07944 */ /* 0x000fea0003c00000 */
[----:B------:R-:W-:Y:S01]  /*09e0*/  IMAD.MOV.U32 R11, RZ, RZ, R4 ;  /* 0x000000ffff0b7224 */ /* 0x000fe200078e0004 */
[----:B------:R-:W-:Y:S06]  /*09f0*/  BRA `(.L_x_15) ;  /* 0x0000000000107947 */ /* 0x000fec0003800000 */
.L_x_14:
[----:B------:R-:W-:Y:S01]  /*0a00*/  FMUL.FTZ R11, R4, R17 ;  /* 0x00000011040b7220 */ /* 0x000fe20000410000 */
[----:B------:R-:W-:-:S03]  /*0a10*/  FMUL.FTZ R14, R17, 0.5 ;  /* 0x3f000000110e7820 */ /* 0x000fc60000410000 */
[----:B------:R-:W-:-:S04]  /*0a20*/  FFMA R4, -R11, R11, R4 ;  /* 0x0000000b0b047223 */ /* 0x000fc80000000104 */
[----:B------:R-:W-:-:S07]  /*0a30*/  FFMA R11, R4, R14, R11 ;  /* 0x0000000e040b7223 */ /* 0x000fce000000000b */
.L_x_15:
[----:B------:R-:W-:Y:S05]  /*0a40*/  BSYNC.RECONVERGENT B1 ;  /* 0x0000000000017941 */ /* 0x000fea0003800200 */
.L_x_13:
[C---:B------:R-:W-:Y:S01]  /*0a50*/  FSETP.GT.AND P0, PT, R8.reuse, RZ, PT ;  /* 0x000000ff0800720b */ /* 0x040fe20003f04000 */
[----:B------:R-:W-:Y:S01]  /*0a60*/  BSSY.RECONVERGENT B1, `(.L_x_16) ;  /* 0x0000011000017945 */ /* 0x000fe20003800200 */
[----:B------:R-:W-:Y:S02]  /*0a70*/  FMNMX R4, RZ, R7, PT ;  /* 0x00000007ff047209 */ /* 0x000fe40003800000 */
[----:B------:R-:W-:-:S05]  /*0a80*/  FSEL R14, -R8, RZ, P0 ;  /* 0x000000ff080e7208 */ /* 0x000fca0000000100 */
[----:B------:R-:W-:-:S04]  /*0a90*/  FMUL R17, R14, R14 ;  /* 0x0000000e0e117220 */ /* 0x000fc80000400000 */
[----:B------:R-:W-:-:S04]  /*0aa0*/  FFMA R17, R4, R4, R17 ;  /* 0x0000000404117223 */ /* 0x000fc80000000011 */
[----:B------:R0:W1:Y:S01]  /*0ab0*/  MUFU.RSQ R14, R17 ;  /* 0x00000011000e7308 */ /* 0x0000620000001400 */
[----:B------:R-:W-:-:S04]  /*0ac0*/  IADD3 R4, PT, PT, R17, -0xd000000, RZ ;  /* 0xf300000011047810 */ /* 0x000fc80007ffe0ff */
[----:B------:R-:W-:-:S13]  /*0ad0*/  ISETP.GT.U32.AND P0, PT, R4, 0x727fffff, PT ;  /* 0x727fffff0400780c */ /* 0x000fda0003f04070 */
[----:B01----:R-:W-:Y:S05]  /*0ae0*/  @!P0 BRA `(.L_x_17) ;  /* 0x0000000000108947 */ /* 0x003fea0003800000 */
[----:B------:R-:W-:Y:S01]  /*0af0*/  IMAD.MOV.U32 R4, RZ, RZ, R17 ;  /* 0x000000ffff047224 */ /* 0x000fe200078e0011 */
[----:B------:R-:W-:-:S07]  /*0b00*/  MOV R20, 0xb20 ;  /* 0x00000b2000147802 */ /* 0x000fce0000000f00 */
[----:B------:R-:W-:Y:S05]  /*0b10*/  CALL.REL.NOINC `($__internal_2_$__cuda_sm20_sqrt_rn_f32_slowpath) ;  /* 0x0000001800507944 */ /* 0x000fea0003c00000 */
[----:B------:R-:W-:Y:S05]  /*0b20*/  BRA `(.L_x_18) ;  /* 0x0000000000107947 */ /* 0x000fea0003800000 */
.L_x_17:
[----:B------:R-:W-:Y:S01]  /*0b30*/  FMUL.FTZ R4, R17, R14 ;  /* 0x0000000e11047220 */ /* 0x000fe20000410000 */
[----:B------:R-:W-:-:S03]  /*0b40*/  FMUL.FTZ R14, R14, 0.5 ;  /* 0x3f0000000e0e7820 */ /* 0x000fc60000410000 */
[----:B------:R-:W-:-:S04]  /*0b50*/  FFMA R17, -R4, R4, R17 ;  /* 0x0000000404117223 */ /* 0x000fc80000000111 */
[----:B------:R-:W-:-:S07]  /*0b60*/  FFMA R4, R17, R14, R4 ;  /* 0x0000000e11047223 */ /* 0x000fce0000000004 */
.L_x_18:
[----:B------:R-:W-:Y:S05]  /*0b70*/  BSYNC.RECONVERGENT B1 ;  /* 0x0000000000017941 */ /* 0x000fea0003800200 */
.L_x_16:
[----:B------:R-:W-:Y:S01]  /*0b80*/  FMUL R4, R4, R4 ;  /* 0x0000000404047220 */ /* 0x000fe20000400000 */
[----:B------:R-:W-:Y:S03]  /*0b90*/  BSSY.RECONVERGENT B1, `(.L_x_19) ;  /* 0x000000e000017945 */ /* 0x000fe60003800200 */
[----:B------:R-:W-:-:S04]  /*0ba0*/  FFMA R4, R11, R11, R4 ;  /* 0x0000000b0b047223 */ /* 0x000fc80000000004 */
[----:B------:R-:W-:Y:S01]  /*0bb0*/  VIADD R11, R4, 0xf3000000 ;  /* 0xf3000000040b7836 */ /* 0x000fe20000000000 */
[----:B------:R0:W1:Y:S04]  /*0bc0*/  MUFU.RSQ R17, R4 ;  /* 0x0000000400117308 */ /* 0x0000680000001400 */
[----:B------:R-:W-:-:S13]  /*0bd0*/  ISETP.GT.U32.AND P0, PT, R11, 0x727fffff, PT ;  /* 0x727fffff0b00780c */ /* 0x000fda0003f04070 */
[----:B01----:R-:W-:Y:S05]  /*0be0*/  @!P0 BRA `(.L_x_20) ;  /* 0x0000000000108947 */ /* 0x003fea0003800000 */
[----:B------:R-:W-:-:S07]  /*0bf0*/  MOV R20, 0xc10 ;  /* 0x00000c1000147802 */ /* 0x000fce0000000f00 */
[----:B------:R-:W-:Y:S05]  /*0c00*/  CALL.REL.NOINC `($__internal_2_$__cuda_sm20_sqrt_rn_f32_slowpath) ;  /* 0x0000001800147944 */ /* 0x000fea0003c00000 */
[----:B------:R-:W-:Y:S01]  /*0c10*/  MOV R11, R4 ;  /* 0x00000004000b7202 */ /* 0x000fe20000000f00 */
[----:B------:R-:W-:Y:S06]  /*0c20*/  BRA `(.L_x_21) ;  /* 0x0000000000107947 */ /* 0x000fec0003800000 */
.L_x_20:
[----:B------:R-:W-:Y:S01]  /*0c30*/  FMUL.FTZ R11, R4, R17 ;  /* 0x00000011040b7220 */ /* 0x000fe20000410000 */
[----:B------:R-:W-:-:S03]  /*0c40*/  FMUL.FTZ R14, R17, 0.5 ;  /* 0x3f000000110e7820 */ /* 0x000fc60000410000 */
[----:B------:R-:W-:-:S04]  /*0c50*/  FFMA R4, -R11, R11, R4 ;  /* 0x0000000b0b047223 */ /* 0x000fc80000000104 */
[----:B------:R-:W-:-:S07]  /*0c60*/  FFMA R11, R4, R14, R11 ;  /* 0x0000000e040b7223 */ /* 0x000fce000000000b */
.L_x_21:
[----:B------:R-:W-:Y:S05]  /*0c70*/  BSYNC.RECONVERGENT B1 ;  /* 0x0000000000017941 */ /* 0x000fea0003800200 */
.L_x_19:
[----:B------:R-:W-:Y:S01]  /*0c80*/  FADD R15, R15, R6 ;  /* 0x000000060f0f7221 */ /* 0x000fe20000000000 */
[----:B------:R-:W-:Y:S01]  /*0c90*/  FFMA R4, R22, R22, 1.1920928955078125e-07 ;  /* 0x3400000016047423 */ /* 0x000fe20000000016 */
[----:B------:R-:W-:Y:S01]  /*0ca0*/  IMAD.MOV.U32 R26, RZ, RZ, 0x0 ;  /* 0x00000000ff1a7424 */ /* 0x000fe200078e00ff */
[----:B------:R-:W-:Y:S01]  /*0cb0*/  MOV R27, 0x3fd80000 ;  /* 0x3fd80000001b7802 */ /* 0x000fe20000000f00 */
[----:B------:R-:W-:Y:S01]  /*0cc0*/  FMUL R23, R15, R15 ;  /* 0x0000000f0f177220 */ /* 0x000fe20000400000 */
[----:B------:R-:W-:Y:S01]  /*0cd0*/  F2F.F64.F32 R20, R4 ;  /* 0x0000000400147310 */ /* 0x000fe20000201800 */
[----:B------:R-:W-:Y:S07]  /*0ce0*/  BSSY.RECONVERGENT B1, `(.L_x_22) ;  /* 0x0000016000017945 */ /* 0x000fee0003800200 */
[----:B------:R-:W0:Y:S08]  /*0cf0*/  F2F.F64.F32 R14, R23 ;  /* 0x00000017000e7310 */ /* 0x000e300000201800 */
[----:B------:R-:W1:Y:S01]  /*0d00*/  F2F.F64.F32 R22, R22 ;  /* 0x0000001600167310 */ /* 0x000e620000201800 */
[----:B0-----:R-:W-:-:S07]  /*0d10*/  DFMA R20, R14, 0.25, R20 ;  /* 0x3fd000000e14782b */ /* 0x001fce0000000014 */
[----:B------:R-:W0:Y:S03]  /*0d20*/  MUFU.RSQ64H R15, R21 ;  /* 0x00000015000f7308 */ /* 0x000e260000001c00 */
[----:B------:R-:W-:-:S05]  /*0d30*/  VIADD R14, R21, 0xfcb00000 ;  /* 0xfcb00000150e7836 */ /* 0x000fca0000000000 */
[----:B------:R-:W-:Y:S01]  /*0d40*/  ISETP.GE.U32.AND P0, PT, R14, 0x7ca00000, PT ;  /* 0x7ca000000e00780c */ /* 0x000fe20003f06070 */
[----:B0-----:R-:W-:-:S08]  /*0d50*/  DMUL R16, R14, R14 ;  /* 0x0000000e0e107228 */ /* 0x001fd00000000000 */
[----:B------:R-:W-:-:S08]  /*0d60*/  DFMA R16, R20, -R16, 1 ;  /* 0x3ff000001410742b */ /* 0x000fd00000000810 */
[----:B------:R-:W-:Y:S02]  /*0d70*/  DFMA R26, R16, R26, 0.5 ;  /* 0x3fe00000101a742b */ /* 0x000fe4000000001a */
[----:B------:R-:W-:-:S08]  /*0d80*/  DMUL R16, R14, R16 ;  /* 0x000000100e107228 */ /* 0x000fd00000000000 */
[----:B------:R-:W-:-:S08]  /*0d90*/  DFMA R26, R26, R16, R14 ;  /* 0x000000101a1a722b */ /* 0x000fd0000000000e */
[----:B------:R-:W-:Y:S02]  /*0da0*/  DMUL R18, R20, R26 ;  /* 0x0000001a14127228 */ /* 0x000fe40000000000 */
[----:B------:R-:W-:Y:S02]  /*0db0*/  VIADD R17, R27, 0xfff00000 ;  /* 0xfff000001b117836 */ /* 0x000fe40000000000 */
[----:B------:R-:W-:-:S04]  /*0dc0*/  IMAD.MOV.U32 R16, RZ, RZ, R26 ;  /* 0x000000ffff107224 */ /* 0x000fc800078e001a */
[----:B------:R-:W-:-:S08]  /*0dd0*/  DFMA R24, R18, -R18, R20 ;  /* 0x800000121218722b */ /* 0x000fd00000000014 */
[----:B------:R-:W-:Y:S01]  /*0de0*/  DFMA R30, R24, R16, R18 ;  /* 0x00000010181e722b */ /* 0x000fe20000000012 */
[----:B-1----:R-:W-:Y:S10]  /*0df0*/  @!P0 BRA `(.L_x_23) ;  /* 0x0000000000108947 */ /* 0x002ff40003800000 */
[----:B------:R-:W-:Y:S01]  /*0e00*/  MOV R16, R26 ;  /* 0x0000001a00107202 */ /* 0x000fe20000000f00 */
[----:B------:R-:W-:Y:S01]  /*0e10*/  IMAD.MOV.U32 R15, RZ, RZ, R25 ;  /* 0x000000ffff0f7224 */ /* 0x000fe200078e0019 */
[----:B------:R-:W-:-:S07]  /*0e20*/  MOV R4, 0xe40 ;  /* 0x00000e4000047802 */ /* 0x000fce0000000f00 */
[----:B------:R-:W-:Y:S05]  /*0e30*/  CALL.REL.NOINC `($__internal_1_$__cuda_sm20_dsqrt_rn_f64_mediumpath_v1) ;  /* 0x0000001000dc7944 */ /* 0x000fea0003c00000 */
.L_x_23:
[----:B------:R-:W-:Y:S05]  /*0e40*/  BSYNC.RECONVERGENT B1 ;  /* 0x0000000000017941 */ /* 0x000fea0003800200 */
.L_x_22:
[----:B------:R-:W0:Y:S01]  /*0e50*/  MUFU.RCP64H R15, R31 ;  /* 0x0000001f000f7308 */ /* 0x000e220000001800 */
[----:B------:R-:W-:Y:S01]  /*0e60*/  IMAD.MOV.U32 R14, RZ, RZ, 0x1 ;  /* 0x00000001ff0e7424 */ /* 0x000fe200078e00ff */
[----:B------:R-:W-:Y:S01]  /*0e70*/  FSETP.GEU.AND P1, PT, |R23|, 6.5827683646048100446e-37, PT ;  /* 0x036000001700780b */ /* 0x000fe20003f2e200 */
[----:B------:R-:W-:Y:S04]  /*0e80*/  BSSY.RECONVERGENT B1, `(.L_x_24) ;  /* 0x0000011000017945 */ /* 0x000fe80003800200 */
[----:B0-----:R-:W-:-:S08]  /*0e90*/  DFMA R16, R14, -R30, 1 ;  /* 0x3ff000000e10742b */ /* 0x001fd0000000081e */
[----:B------:R-:W-:-:S08]  /*0ea0*/  DFMA R16, R16, R16, R16 ;  /* 0x000000101010722b */ /* 0x000fd00000000010 */
[----:B------:R-:W-:-:S08]  /*0eb0*/  DFMA R16, R14, R16, R14 ;  /* 0x000000100e10722b */ /* 0x000fd0000000000e */
[----:B------:R-:W-:-:S08]  /*0ec0*/  DFMA R14, R16, -R30, 1 ;  /* 0x3ff00000100e742b */ /* 0x000fd0000000081e */
[----:B------:R-:W-:-:S08]  /*0ed0*/  DFMA R14, R16, R14, R16 ;  /* 0x0000000e100e722b */ /* 0x000fd00000000010 */
[----:B------:R-:W-:-:S08]  /*0ee0*/  DMUL R32, R22, R14 ;  /* 0x0000000e16207228 */ /* 0x000fd00000000000 */
[----:B------:R-:W-:-:S08]  /*0ef0*/  DFMA R16, R32, -R30, R22 ;  /* 0x8000001e2010722b */ /* 0x000fd00000000016 */
[----:B------:R-:W-:-:S10]  /*0f00*/  DFMA R32, R14, R16, R32 ;  /* 0x000000100e20722b */ /* 0x000fd40000000020 */
[----:B------:R-:W-:-:S05]  /*0f10*/  FFMA R4, RZ, R31, R33 ;  /* 0x0000001fff047223 */ /* 0x000fca0000000021 */
[----:B------:R-:W-:-:S13]  /*0f20*/  FSETP.GT.AND P0, PT, |R4|, 1.469367938527859385e-39, PT ;  /* 0x001000000400780b */ /* 0x000fda0003f04200 */
[----:B------:R-:W-:Y:S05]  /*0f30*/  @P0 BRA P1, `(.L_x_25) ;  /* 0x0000000000140947 */ /* 0x000fea0000800000 */
[----:B------:R-:W-:Y:S02]  /*0f40*/  MOV R17, R31 ;  /* 0x0000001f00117202 */ /* 0x000fe40000000f00 */
[----:B------:R-:W-:-:S07]  /*0f50*/  MOV R4, 0xf70 ;  /* 0x00000f7000047802 */ /* 0x000fce0000000f00 */
[----:B------:R-:W-:Y:S05]  /*0f60*/  CALL.REL.NOINC `($__internal_0_$__cuda_sm20_div_rn_f64_full) ;  /* 0x0000000c00107944 */ /* 0x000fea0003c00000 */
[----:B------:R-:W-:Y:S02]  /*0f70*/  IMAD.MOV.U32 R32, RZ, RZ, R20 ;  /* 0x000000ffff207224 */ /* 0x000fe400078e0014 */
[----:B------:R-:W-:-:S07]  /*0f80*/  IMAD.MOV.U32 R33, RZ, RZ, R21 ;  /* 0x000000ffff217224 */ /* 0x000fce00078e0015 */
.L_x_25:
[----:B------:R-:W-:Y:S05]  /*0f90*/  BSYNC.RECONVERGENT B1 ;  /* 0x0000000000017941 */ /* 0x000fea0003800200 */
.L_x_24:
[----:B------:R-:W-:Y:S01]  /*0fa0*/  FADD R29, R29, R2 ;  /* 0x000000021d1d7221 */ /* 0x000fe20000000000 */
[----:B------:R-:W-:Y:S01]  /*0fb0*/  FFMA R4, R7, R7, 1.1920928955078125e-07 ;  /* 0x3400000007047423 */ /* 0x000fe20000000007 */
[----:B------:R-:W-:Y:S01]  /*0fc0*/  IMAD.MOV.U32 R26, RZ, RZ, 0x0 ;  /* 0x00000000ff1a7424 */ /* 0x000fe200078e00ff */
[----:B------:R-:W-:Y:S01]  /*0fd0*/  F2F.F64.F32 R22, R7 ;  /* 0x0000000700167310 */ /* 0x000fe20000201800 */
[----:B------:R-:W-:Y:S01]  /*0fe0*/  FMUL R29, R29, R29 ;  /* 0x0000001d1d1d7220 */ /* 0x000fe20000400000 */
[----:B------:R-:W-:Y:S01]  /*0ff0*/  IMAD.MOV.U32 R27, RZ, RZ, 0x3fd80000 ;  /* 0x3fd80000ff1b7424 */ /* 0x000fe200078e00ff */
[----:B------:R-:W-:Y:S05]  /*1000*/  BSSY.RECONVERGENT B1, `(.L_x_26) ;  /* 0x0000017000017945 */ /* 0x000fea0003800200 */
[----:B------:R-:W-:Y:S08]  /*1010*/  F2F.F64.F32 R20, R4 ;  /* 0x0000000400147310 */ /* 0x000ff00000201800 */
[----:B------:R-:W0:Y:S08]  /*1020*/  F2F.F64.F32 R14, R29 ;  /* 0x0000001d000e7310 */ /* 0x000e300000201800 */
[----:B------:R1:W2:Y:S01]  /*1030*/  F2F.F32.F64 R29, R32 ;  /* 0x00000020001d7310 */ /* 0x0002a20000301000 */
[----:B0-----:R-:W-:-:S07]  /*1040*/  DFMA R20, R14, 0.25, R20 ;  /* 0x3fd000000e14782b */ /* 0x001fce0000000014 */
[----:B------:R-:W0:Y:S03]  /*1050*/  MUFU.RSQ64H R15, R21 ;  /* 0x00000015000f7308 */ /* 0x000e260000001c00 */
[----:B------:R-:W-:-:S04]  /*1060*/  IADD3 R14, PT, PT, R21, -0x3500000, RZ ;  /* 0xfcb00000150e7810 */ /* 0x000fc80007ffe0ff */
[----:B------:R-:W-:Y:S02]  /*1070*/  ISETP.GE.U32.AND P0, PT, R14, 0x7ca00000, PT ;  /* 0x7ca000000e00780c */ /* 0x000fe40003f06070 */
[----:B0-----:R-:W-:-:S08]  /*1080*/  DMUL R16, R14, R14 ;  /* 0x0000000e0e107228 */ /* 0x001fd00000000000 */
[----:B------:R-:W-:-:S08]  /*1090*/  DFMA R16, R20, -R16, 1 ;  /* 0x3ff000001410742b */ /* 0x000fd00000000810 */
[----:B------:R-:W-:Y:S02]  /*10a0*/  DFMA R26, R16, R26, 0.5 ;  /* 0x3fe00000101a742b */ /* 0x000fe4000000001a */
[----:B------:R-:W-:-:S08]  /*10b0*/  DMUL R16, R14, R16 ;  /* 0x000000100e107228 */ /* 0x000fd00000000000 */
[----:B------:R-:W-:-:S08]  /*10c0*/  DFMA R26, R26, R16, R14 ;  /* 0x000000101a1a722b */ /* 0x000fd0000000000e */
[----:B------:R-:W-:Y:S02]  /*10d0*/  DMUL R18, R20, R26 ;  /* 0x0000001a14127228 */ /* 0x000fe40000000000 */
[----:B------:R-:W-:Y:S01]  /*10e0*/  IADD3 R17, PT, PT, R27, -0x100000, RZ ;  /* 0xfff000001b117810 */ /* 0x000fe20007ffe0ff */
[----:B------:R-:W-:-:S05]  /*10f0*/  IMAD.MOV.U32 R16, RZ, RZ, R26 ;  /* 0x000000ffff107224 */ /* 0x000fca00078e001a */
[----:B------:R-:W-:-:S08]  /*1100*/  DFMA R24, R18, -R18, R20 ;  /* 0x800000121218722b */ /* 0x000fd00000000014 */
[----:B------:R-:W-:Y:S01]  /*1110*/  DFMA R30, R24, R16, R18 ;  /* 0x00000010181e722b */ /* 0x000fe20000000012 */
[----:B-12---:R-:W-:Y:S10]  /*1120*/  @!P0 BRA `(.L_x_27) ;  /* 0x0000000000108947 */ /* 0x006ff40003800000 */
[----:B------:R-:W-:Y:S01]  /*1130*/  IMAD.MOV.U32 R16, RZ, RZ, R26 ;  /* 0x000000ffff107224 */ /* 0x000fe200078e001a */
[----:B------:R-:W-:Y:S02]  /*1140*/  MOV R15, R25 ;  /* 0x00000019000f7202 */ /* 0x000fe40000000f00 */
[----:B------:R-:W-:-:S07]  /*1150*/  MOV R4, 0x1170 ;  /* 0x0000117000047802 */ /* 0x000fce0000000f00 */
[----:B------:R-:W-:Y:S05]  /*1160*/  CALL.REL.NOINC `($__internal_1_$__cuda_sm20_dsqrt_rn_f64_mediumpath_v1) ;  /* 0x0000001000107944 */ /* 0x000fea0003c00000 */
.L_x_27:
[----:B------:R-:W-:Y:S05]  /*1170*/  BSYNC.RECONVERGENT B1 ;  /* 0x0000000000017941 */ /* 0x000fea0003800200 */
.L_x_26:
        /* <DEDUP_REMOVED lines=15> */
[----:B------:R-:W-:Y:S01]  /*1270*/  IMAD.MOV.U32 R17, RZ, RZ, R31 ;  /* 0x000000ffff117224 */ /* 0x000fe200078e001f */
[----:B------:R-:W-:-:S07]  /*1280*/  MOV R4, 0x12a0 ;  /* 0x000012a000047802 */ /* 0x000fce0000000f00 */
[----:B------:R-:W-:Y:S05]  /*1290*/  CALL.REL.NOINC `($__internal_0_$__cuda_sm20_div_rn_f64_full) ;  /* 0x0000000800447944 */ /* 0x000fea0003c00000 */
[----:B------:R-:W-:Y:S01]  /*12a0*/  MOV R26, R20 ;  /* 0x00000014001a7202 */ /* 0x000fe20000000f00 */
[----:B------:R-:W-:-:S07]  /*12b0*/  IMAD.MOV.U32 R27, RZ, RZ, R21 ;  /* 0x000000ffff1b7224 */ /* 0x000fce00078e0015 */
.L_x_29:
[----:B------:R-:W-:Y:S05]  /*12c0*/  BSYNC.RECONVERGENT B1 ;  /* 0x0000000000017941 */ /* 0x000fea0003800200 */
.L_x_28:
[----:B------:R-:W-:Y:S01]  /*12d0*/  FADD R9, R9, R6 ;  /* 0x0000000609097221 */ /* 0x000fe20000000000 */
[----:B------:R-:W-:Y:S01]  /*12e0*/  FFMA R4, R0, R0, 1.1920928955078125e-07 ;  /* 0x3400000000047423 */ /* 0x000fe20000000000 */
[----:B------:R-:W-:Y:S01]  /*12f0*/  MOV R30, 0x0 ;  /* 0x00000000001e7802 */ /* 0x000fe20000000f00 */
[----:B------:R-:W-:Y:S02]  /*1300*/  IMAD.MOV.U32 R31, RZ, RZ, 0x3fd80000 ;  /* 0x3fd80000ff1f7424 */ /* 0x000fe400078e00ff */
[----:B------:R-:W-:Y:S01]  /*1310*/  FMUL R9, R9, R9 ;  /* 0x0000000909097220 */ /* 0x000fe20000400000 */
[----:B------:R-:W-:Y:S01]  /*1320*/  F2F.F64.F32 R20, R4 ;  /* 0x0000000400147310 */ /* 0x000fe20000201800 */
[----:B------:R-:W-:Y:S07]  /*1330*/  BSSY.RECONVERGENT B1, `(.L_x_30) ;  /* 0x0000019000017945 */ /* 0x000fee0003800200 */
[----:B------:R-:W0:Y:S08]  /*1340*/  F2F.F64.F32 R6, R9 ;  /* 0x0000000900067310 */ /* 0x000e300000201800 */
[----:B------:R1:W2:Y:S01]  /*1350*/  F2F.F64.F32 R22, R0 ;  /* 0x0000000000167310 */ /* 0x0002a20000201800 */
        /* <DEDUP_REMOVED lines=8> */
[----:B------:R-:W-:Y:S02]  /*13e0*/  DFMA R30, R30, R6, R14 ;  /* 0x000000061e1e722b */ /* 0x000fe4000000000e */
[----:B------:R1:W0:Y:S06]  /*13f0*/  F2F.F32.F64 R6, R26 ;  /* 0x0000001a00067310 */ /* 0x00022c0000301000 */
[----:B------:R-:W-:Y:S02]  /*1400*/  DMUL R18, R20, R30 ;  /* 0x0000001e14127228 */ /* 0x000fe40000000000 */
[----:B------:R-:W-:Y:S01]  /*1410*/  VIADD R17, R31, 0xfff00000 ;  /* 0xfff000001f117836 */ /* 0x000fe20000000000 */
[----:B------:R-:W-:-:S05]  /*1420*/  MOV R16, R30 ;  /* 0x0000001e00107202 */ /* 0x000fca0000000f00 */
[----:B------:R-:W-:-:S08]  /*1430*/  DFMA R24, R18, -R18, R20 ;  /* 0x800000121218722b */ /* 0x000fd00000000014 */
[----:B------:R-:W-:Y:S01]  /*1440*/  DFMA R32, R24, R16, R18 ;  /* 0x000000101820722b */ /* 0x000fe20000000012 */
[----:B012---:R-:W-:Y:S10]  /*1450*/  @!P0 BRA `(.L_x_31) ;  /* 0x0000000000188947 */ /* 0x007ff40003800000 */
[----:B------:R-:W-:Y:S01]  /*1460*/  IMAD.MOV.U32 R16, RZ, RZ, R30 ;  /* 0x000000ffff107224 */ /* 0x000fe200078e001e */
[----:B------:R-:W-:Y:S01]  /*1470*/  MOV R4, 0x14a0 ;  /* 0x000014a000047802 */ /* 0x000fe20000000f00 */
[----:B------:R-:W-:-:S07]  /*1480*/  IMAD.MOV.U32 R15, RZ, RZ, R25 ;  /* 0x000000ffff0f7224 */ /* 0x000fce00078e0019 */
[----:B------:R-:W-:Y:S05]  /*1490*/  CALL.REL.NOINC `($__internal_1_$__cuda_sm20_dsqrt_rn_f64_mediumpath_v1) ;  /* 0x0000000c00447944 */ /* 0x000fea0003c00000 */
[----:B------:R-:W-:Y:S01]  /*14a0*/  MOV R32, R30 ;  /* 0x0000001e00207202 */ /* 0x000fe20000000f00 */
[----:B------:R-:W-:-:S07]  /*14b0*/  IMAD.MOV.U32 R33, RZ, RZ, R31 ;  /* 0x000000ffff217224 */ /* 0x000fce00078e001f */
.L_x_31:
[----:B------:R-:W-:Y:S05]  /*14c0*/  BSYNC.RECONVERGENT B1 ;  /* 0x0000000000017941 */ /* 0x000fea0003800200 */
.L_x_30:
[----:B------:R-:W0:Y:S01]  /*14d0*/  MUFU.RCP64H R15, R33 ;  /* 0x00000021000f7308 */ /* 0x000e220000001800 */
[----:B------:R-:W-:Y:S01]  /*14e0*/  HFMA2 R14, -RZ, RZ, 0, 5.9604644775390625e-08 ;  /* 0x00000001ff0e7431 */ /* 0x000fe200000001ff */
        /* <DEDUP_REMOVED lines=14> */
[----:B------:R-:W-:Y:S02]  /*15d0*/  MOV R17, R33 ;  /* 0x0000002100117202 */ /* 0x000fe40000000f00 */
[----:B------:R-:W-:-:S07]  /*15e0*/  MOV R4, 0x1600 ;  /* 0x0000160000047802 */ /* 0x000fce0000000f00 */
[----:B------:R-:W-:Y:S05]  /*15f0*/  CALL.REL.NOINC `($__internal_0_$__cuda_sm20_div_rn_f64_full) ;  /* 0x00000004006c7944 */ /* 0x000fea0003c00000 */
.L_x_33:
[----:B------:R-:W-:Y:S05]  /*1600*/  BSYNC.RECONVERGENT B1 ;  /* 0x0000000000017941 */ /* 0x000fea0003800200 */
.L_x_32:
        /* <DEDUP_REMOVED lines=8> */
[----:B------:R1:W2:Y:S01]  /*1690*/  F2F.F32.F64 R0, R20 ;  /* 0x0000001400007310 */ /* 0x0002a20000301000 */
[----:B0-----:R-:W-:-:S07]  /*16a0*/  DFMA R4, R14, 0.25, R4 ;  /* 0x3fd000000e04782b */ /* 0x001fce0000000004 */
[----:B------:R-:W0:Y:S08]  /*16b0*/  F2F.F64.F32 R8, R8 ;  /* 0x0000000800087310 */ /* 0x000e300000201800 */
[----:B------:R-:W3:Y:S01]  /*16c0*/  MUFU.RSQ64H R15, R5 ;  /* 0x00000005000f7308 */ /* 0x000ee20000001c00 */
[----:B------:R-:W-:-:S05]  /*16d0*/  VIADD R14, R5, 0xfcb00000 ;  /* 0xfcb00000050e7836 */ /* 0x000fca0000000000 */
[----:B------:R-:W-:Y:S01]  /*16e0*/  ISETP.GE.U32.AND P0, PT, R14, 0x7ca00000, PT ;  /* 0x7ca000000e00780c */ /* 0x000fe20003f06070 */
[----:B---3--:R-:W-:-:S08]  /*16f0*/  DMUL R16, R14, R14 ;  /* 0x0000000e0e107228 */ /* 0x008fd00000000000 */
        /* <DEDUP_REMOVED lines=9> */
[----:B012---:R-:W-:Y:S10]  /*1790*/  @!P0 BRA `(.L_x_35) ;  /* 0x0000000000208947 */ /* 0x007ff40003800000 */
[----:B------:R-:W-:Y:S01]  /*17a0*/  IMAD.MOV.U32 R20, RZ, RZ, R4 ;  /* 0x000000ffff147224 */ /* 0x000fe200078e0004 */
[----:B------:R-:W-:Y:S01]  /*17b0*/  MOV R16, R22 ;  /* 0x0000001600107202 */ /* 0x000fe20000000f00 */
[----:B------:R-:W-:Y:S01]  /*17c0*/  IMAD.MOV.U32 R15, RZ, RZ, R25 ;  /* 0x000000ffff0f7224 */ /* 0x000fe200078e0019 */
[----:B------:R-:W-:Y:S02]  /*17d0*/  MOV R21, R5 ;  /* 0x0000000500157202 */ /* 0x000fe40000000f00 */
[----:B------:R-:W-:-:S07]  /*17e0*/  MOV R4, 0x1800 ;  /* 0x0000180000047802 */ /* 0x000fce0000000f00 */
[----:B------:R-:W-:Y:S05]  /*17f0*/  CALL.REL.NOINC `($__internal_1_$__cuda_sm20_dsqrt_rn_f64_mediumpath_v1) ;  /* 0x00000008006c7944 */ /* 0x000fea0003c00000 */
[----:B------:R-:W-:Y:S01]  /*1800*/  MOV R26, R30 ;  /* 0x0000001e001a7202 */ /* 0x000fe20000000f00 */
[----:B------:R-:W-:-:S07]  /*1810*/  IMAD.MOV.U32 R27, RZ, RZ, R31 ;  /* 0x000000ffff1b7224 */ /* 0x000fce00078e001f */
.L_x_35:
[----:B------:R-:W-:Y:S05]  /*1820*/  BSYNC.RECONVERGENT B1 ;  /* 0x0000000000017941 */ /* 0x000fea0003800200 */
.L_x_34:
        /* <DEDUP_REMOVED lines=16> */
[----:B------:R-:W-:Y:S01]  /*1930*/  MOV R23, R9 ;  /* 0x0000000900177202 */ /* 0x000fe20000000f00 */
[----:B------:R-:W-:Y:S01]  /*1940*/  IMAD.MOV.U32 R30, RZ, RZ, R26 ;  /* 0x000000ffff1e7224 */ /* 0x000fe200078e001a */
[----:B------:R-:W-:Y:S02]  /*1950*/  MOV R17, R27 ;  /* 0x0000001b00117202 */ /* 0x000fe40000000f00 */
[----:B------:R-:W-:-:S07]  /*1960*/  MOV R4, 0x1980 ;  /* 0x0000198000047802 */ /* 0x000fce0000000f00 */
[----:B------:R-:W-:Y:S05]  /*1970*/  CALL.REL.NOINC `($__internal_0_$__cuda_sm20_div_rn_f64_full) ;  /* 0x00000000008c7944 */ /* 0x000fea0003c00000 */
[----:B------:R-:W-:Y:S01]  /*1980*/  IMAD.MOV.U32 R4, RZ, RZ, R20 ;  /* 0x000000ffff047224 */ /* 0x000fe200078e0014 */
[----:B------:R-:W-:-:S07]  /*1990*/  MOV R5, R21 ;  /* 0x0000001500057202 */ /* 0x000fce0000000f00 */
.L_x_37:
[----:B------:R-:W-:Y:S05]  /*19a0*/  BSYNC.RECONVERGENT B1 ;  /* 0x0000000000017941 */ /* 0x000fea0003800200 */
.L_x_36:
[----:B------:R-:W0:Y:S01]  /*19b0*/  LDC.64 R8, c[0x0][0x390] ;  /* 0x0000e400ff087b82 */ /* 0x000e220000000a00 */
[----:B------:R1:W2:Y:S01]  /*19c0*/  LDG.E R16, desc[UR4][R12.64] ;  /* 0x000000040c107981 */ /* 0x0002a2000c1e1900 */
[----:B------:R-:W3:Y:S01]  /*19d0*/  F2F.F32.F64 R5, R4 ;  /* 0x0000000400057310 */ /* 0x000ee20000301000 */
[----:B------:R-:W-:Y:S01]  /*19e0*/  FADD R0, R29, -R0 ;  /* 0x800000001d007221 */ /* 0x000fe20000000000 */
[----:B------:R-:W-:Y:S01]  /*19f0*/  UMOV UR6, 0x3126e979 ;  /* 0x3126e97900067882 */ /* 0x000fe20000000000 */
[----:B------:R-:W-:-:S03]  /*1a00*/  UMOV UR7, 0x3f7cac08 ;  /* 0x3f7cac0800077882 */ /* 0x000fc60000000000 */
[----:B-1----:R-:W1:Y:S01]  /*1a10*/  LDC.64 R12, c[0x0][0x380] ;  /* 0x0000e000ff0c7b82 */ /* 0x002e620000000a00 */
[----:B0-----:R-:W-:-:S05]  /*1a20*/  IMAD.WIDE R8, R3, 0x4, R8 ;  /* 0x0000000403087825 */ /* 0x001fca00078e0208 */
[----:B------:R-:W4:Y:S01]  /*1a30*/  LDG.E R2, desc[UR4][R8.64] ;  /* 0x0000000408027981 */ /* 0x000f22000c1e1900 */
[----:B---3--:R-:W-:-:S04]  /*1a40*/  FADD R7, R6, -R5 ;  /* 0x8000000506077221 */ /* 0x008fc80000000000 */
[----:B------:R-:W-:-:S04]  /*1a50*/  FADD R0, R0, R7 ;  /* 0x0000000700007221 */ /* 0x000fc80000000000 */
[----:B------:R-:W-:-:S04]  /*1a60*/  FMUL R0, R0, 0.5 ;  /* 0x3f00000000007820 */ /* 0x000fc80000400000 */
[----:B------:R-:W-:Y:S08]  /*1a70*/  F2F.F64.F32 R14, R0 ;  /* 0x00000000000e7310 */ /* 0x000ff00000201800 */
[----:B----4-:R-:W0:Y:S02]  /*1a80*/  F2F.F64.F32 R6, R2 ;  /* 0x0000000200067310 */ /* 0x010e240000201800 */
[----:B0-----:R-:W-:Y:S01]  /*1a90*/  DMUL R6, R6, -UR6 ;  /* 0x8000000606067c28 */ /* 0x001fe20008000000 */
[----:B------:R-:W-:Y:S01]  /*1aa0*/  UMOV UR6, 0xef9db22d ;  /* 0xef9db22d00067882 */ /* 0x000fe20000000000 */
[----:B------:R-:W-:-:S06]  /*1ab0*/  UMOV UR7, 0x3fefc6a7 ;  /* 0x3fefc6a700077882 */ /* 0x000fcc0000000000 */
[----:B------:R-:W-:-:S10]  /*1ac0*/  DFMA R6, R14, UR6, R6 ;  /* 0x000000060e067c2b */ /* 0x000fd40008000006 */
[----:B------:R-:W0:Y:S02]  /*1ad0*/  F2F.F32.F64 R6, R6 ;  /* 0x0000000600067310 */ /* 0x000e240000301000 */
[----:B0-----:R-:W-:-:S06]  /*1ae0*/  FSETP.GT.AND P0, PT, R6, RZ, PT ;  /* 0x000000ff0600720b */ /* 0x001fcc0003f04000 */
[----:B------:R-:W0:Y:S01]  /*1af0*/  F2F.F64.F32 R8, R6 ;  /* 0x0000000600087310 */ /* 0x000e220000201800 */
[----:B------:R-:W-:-:S07]  /*1b00*/  FSEL R10, R10, R11, P0 ;  /* 0x0000000b0a0a7208 */ /* 0x000fce0000000000 */
[----:B--2---:R-:W-:Y:S01]  /*1b10*/  F2F.F64.F32 R4, R16 ;  /* 0x0000001000047310 */ /* 0x004fe20000201800 */
[----:B------:R-:W-:Y:S01]  /*1b20*/  UMOV UR6, 0x9999999a ;  /* 0x9999999a00067882 */ /* 0x000fe20000000000 */
[----:B------:R-:W-:-:S06]  /*1b30*/  UMOV UR7, 0x3fc99999 ;  /* 0x3fc9999900077882 */ /* 0x000fcc0000000000 */
[----:B------:R-:W2:Y:S01]  /*1b40*/  F2F.F64.F32 R10, R10 ;  /* 0x0000000a000a7310 */ /* 0x000ea20000201800 */
[----:B0-----:R-:W-:-:S08]  /*1b50*/  DMUL R8, R8, UR6 ;  /* 0x0000000608087c28 */ /* 0x001fd00008000000 */
[----:B--2---:R-:W-:-:S10]  /*1b60*/  DFMA R4, R8, R10, R4 ;  /* 0x0000000a0804722b */ /* 0x004fd40000000004 */
[----:B------:R-:W0:Y:S01]  /*1b70*/  F2F.F32.F64 R5, R4 ;  /* 0x0000000400057310 */ /* 0x000e220000301000 */
[----:B-1----:R-:W-:-:S05]  /*1b80*/  IMAD.WIDE R2, R3, 0x4, R12 ;  /* 0x0000000403027825 */ /* 0x002fca00078e020c */
[----:B0-----:R-:W-:Y:S01]  /*1b90*/  STG.E desc[UR4][R2.64], R5 ;  /* 0x0000000502007986 */ /* 0x001fe2000c101904 */
[----:B------:R-:W-:Y:S05]  /*1ba0*/  EXIT ;  /* 0x000000000000794d */ /* 0x000fea0003800000 */
        .weak           $__internal_0_$__cuda_sm20_div_rn_f64_full
        .type           $__internal_0_$__cuda_sm20_div_rn_f64_full,@function
        .size           $__internal_0_$__cuda_sm20_div_rn_f64_full,($__internal_1_$__cuda_sm20_dsqrt_rn_f64_mediumpath_v1 - $__internal_0_$__cuda_sm20_div_rn_f64_full)
$__internal_0_$__cuda_sm20_div_rn_f64_full:
[C---:B------:R-:W-:Y:S01]  /*1bb0*/  FSETP.GEU.AND P0, PT, |R17|.reuse, 1.469367938527859385e-39, PT ;  /* 0x001000001100780b */ /* 0x040fe20003f0e200 */
[----:B------:R-:W-:Y:S01]  /*1bc0*/  IMAD.MOV.U32 R16, RZ, RZ, R30 ;  /* 0x000000ffff107224 */ /* 0x000fe200078e001e */
[----:B------:R-:W-:Y:S01]  /*1bd0*/  LOP3.LUT R14, R17, 0x800fffff, RZ, 0xc0, !PT ;  /* 0x800fffff110e7812 */ /* 0x000fe200078ec0ff */
[----:B------:R-:W-:Y:S01]  /*1be0*/  IMAD.MOV.U32 R20, RZ, RZ, 0x1 ;  /* 0x00000001ff147424 */ /* 0x000fe200078e00ff */
[----:B------:R-:W-:Y:S01]  /*1bf0*/  MOV R19, R23 ;  /* 0x0000001700137202 */ /* 0x000fe20000000f00 */
[----:B------:R-:W-:Y:S01]  /*1c00*/  IMAD.MOV.U32 R18, RZ, RZ, R22 ;  /* 0x000000ffff127224 */ /* 0x000fe200078e0016 */
[----:B------:R-:W-:Y:S01]  /*1c10*/  LOP3.LUT R15, R14, 0x3ff00000, RZ, 0xfc, !PT ;  /* 0x3ff000000e0f7812 */ /* 0x000fe200078efcff */
[----:B------:R-:W-:Y:S01]  /*1c20*/  BSSY.RECONVERGENT B2, `(.L_x_38) ;  /* 0x0000053000027945 */ /* 0x000fe20003800200 */
[----:B------:R-:W-:Y:S02]  /*1c30*/  MOV R14, R30 ;  /* 0x0000001e000e7202 */ /* 0x000fe40000000f00 */
[----:B------:R-:W-:-:S02]  /*1c40*/  FSETP.GEU.AND P2, PT, |R19|, 1.469367938527859385e-39, PT ;  /* 0x001000001300780b */ /* 0x000fc40003f4e200 */
[----:B------:R-:W-:Y:S01]  /*1c50*/  LOP3.LUT R31, R19, 0x7ff00000, RZ, 0xc0, !PT ;  /* 0x7ff00000131f7812 */ /* 0x000fe200078ec0ff */
[----:B------:R-:W-:Y:S01]  /*1c60*/  @!P0 DMUL R14, R16, 8.98846567431157953865e+307 ;  /* 0x7fe00000100e8828 */ /* 0x000fe20000000000 */
[----:B------:R-:W-:Y:S02]  /*1c70*/  MOV R28, 0x1ca00000 ;  /* 0x1ca00000001c7802 */ /* 0x000fe40000000f00 */
[----:B------:R-:W-:-:S03]  /*1c80*/  LOP3.LUT R30, R17, 0x7ff00000, RZ, 0xc0, !PT ;  /* 0x7ff00000111e7812 */ /* 0x000fc600078ec0ff */
[----:B------:R-:W0:Y:S01]  /*1c90*/  MUFU.RCP64H R21, R15 ;  /* 0x0000000f00157308 */ /* 0x000e220000001800 */
[----:B------:R-:W-:-:S03]  /*1ca0*/  ISETP.GE.U32.AND P1, PT, R31, R30, PT ;  /* 0x0000001e1f00720c */ /* 0x000fc60003f26070 */
[----:B------:R-:W-:Y:S02]  /*1cb0*/  @!P2 LOP3.LUT R24, R17, 0x7ff00000, RZ, 0xc0, !PT ;  /* 0x7ff000001118a812 */ /* 0x000fe400078ec0ff */
[----:B------:R-:W-:Y:S02]  /*1cc0*/  @!P0 LOP3.LUT R30, R15, 0x7ff00000, RZ, 0xc0, !PT ;  /* 0x7ff000000f1e8812 */ /* 0x000fe400078ec0ff */
[----:B------:R-:W-:-:S04]  /*1cd0*/  @!P2 ISETP.GE.U32.AND P3, PT, R31, R24, PT ;  /* 0x000000181f00a20c */ /* 0x000fc80003f66070 */
[----:B------:R-:W-:-:S04]  /*1ce0*/  @!P2 SEL R25, R28, 0x63400000, !P3 ;  /* 0x634000001c19a807 */ /* 0x000fc80005800000 */
[----:B------:R-:W-:Y:S01]  /*1cf0*/  @!P2 LOP3.LUT R26, R25, 0x80000000, R19, 0xf8, !PT ;  /* 0x80000000191aa812 */ /* 0x000fe200078ef813 */
[----:B0-----:R-:W-:-:S03]  /*1d00*/  DFMA R22, R20, -R14, 1 ;  /* 0x3ff000001416742b */ /* 0x001fc6000000080e */
[----:B------:R-:W-:Y:S02]  /*1d10*/  @!P2 LOP3.LUT R27, R26, 0x100000, RZ, 0xfc, !PT ;  /* 0x001000001a1ba812 */ /* 0x000fe400078efcff */
[----:B------:R-:W-:-:S03]  /*1d20*/  @!P2 MOV R26, RZ ;  /* 0x000000ff001aa202 */ /* 0x000fc60000000f00 */
[----:B------:R-:W-:-:S08]  /*1d30*/  DFMA R22, R22, R22, R22 ;  /* 0x000000161616722b */ /* 0x000fd00000000016 */
[----:B------:R-:W-:Y:S01]  /*1d40*/  DFMA R22, R20, R22, R20 ;  /* 0x000000161416722b */ /* 0x000fe20000000014 */
[----:B------:R-:W-:Y:S01]  /*1d50*/  SEL R21, R28, 0x63400000, !P1 ;  /* 0x634000001c157807 */ /* 0x000fe20004800000 */
[----:B------:R-:W-:-:S03]  /*1d60*/  IMAD.MOV.U32 R20, RZ, RZ, R18 ;  /* 0x000000ffff147224 */ /* 0x000fc600078e0012 */
[----:B------:R-:W-:-:S03]  /*1d70*/  LOP3.LUT R21, R21, 0x800fffff, R19, 0xf8, !PT ;  /* 0x800fffff15157812 */ /* 0x000fc600078ef813 */
[----:B------:R-:W-:-:S03]  /*1d80*/  DFMA R24, R22, -R14, 1 ;  /* 0x3ff000001618742b */ /* 0x000fc6000000080e */
[----:B------:R-:W-:-:S05]  /*1d90*/  @!P2 DFMA R20, R20, 2, -R26 ;  /* 0x400000001414a82b */ /* 0x000fca000000081a */
[----:B------:R-:W-:-:S05]  /*1da0*/  DFMA R24, R22, R24, R22 ;  /* 0x000000181618722b */ /* 0x000fca0000000016 */
[----:B------:R-:W-:-:S03]  /*1db0*/  @!P2 LOP3.LUT R31, R21, 0x7ff00000, RZ, 0xc0, !PT ;  /* 0x7ff00000151fa812 */ /* 0x000fc600078ec0ff */
[----:B------:R-:W-:Y:S02]  /*1dc0*/  DMUL R22, R24, R20 ;  /* 0x0000001418167228 */ /* 0x000fe40000000000 */
[----:B------:R-:W-:-:S05]  /*1dd0*/  VIADD R32, R31, 0xffffffff ;  /* 0xffffffff1f207836 */ /* 0x000fca0000000000 */
[----:B------:R-:W-:Y:S01]  /*1de0*/  ISETP.GT.U32.AND P0, PT, R32, 0x7feffffe, PT ;  /* 0x7feffffe2000780c */ /* 0x000fe20003f04070 */
[----:B------:R-:W-:Y:S01]  /*1df0*/  DFMA R26, R22, -R14, R20 ;  /* 0x8000000e161a722b */ /* 0x000fe20000000014 */
[----:B------:R-:W-:-:S04]  /*1e00*/  IADD3 R32, PT, PT, R30, -0x1, RZ ;  /* 0xffffffff1e207810 */ /* 0x000fc80007ffe0ff */
[----:B------:R-:W-:-:S03]  /*1e10*/  ISETP.GT.U32.OR P0, PT, R32, 0x7feffffe, P0 ;  /* 0x7feffffe2000780c */ /* 0x000fc60000704470 */
[----:B------:R-:W-:-:S10]  /*1e20*/  DFMA R26, R24, R26, R22 ;  /* 0x0000001a181a722b */ /* 0x000fd40000000016 */
[----:B------:R-:W-:Y:S05]  /*1e30*/  @P0 BRA `(.L_x_39) ;  /* 0x0000000000700947 */ /* 0x000fea0003800000 */
[----:B------:R-:W-:Y:S02]  /*1e40*/  LOP3.LUT R22, R19, 0x7ff00000, RZ, 0xc0, !PT ;  /* 0x7ff0000013167812 */ /* 0x000fe400078ec0ff */
[----:B------:R-:W-:-:S04]  /*1e50*/  LOP3.LUT R19, R17, 0x7ff00000, RZ, 0xc0, !PT ;  /* 0x7ff0000011137812 */ /* 0x000fc800078ec0ff */
[CC--:B------:R-:W-:Y:S02]  /*1e60*/  VIADDMNMX R18, R22.reuse, -R19.reuse, 0xb9600000, !PT ;  /* 0xb960000016127446 */ /* 0x0c0fe40007800913 */
[----:B------:R-:W-:Y:S02]  /*1e70*/  ISETP.GE.U32.AND P0, PT, R22, R19, PT ;  /* 0x000000131600720c */ /* 0x000fe40003f06070 */
[----:B------:R-:W-:Y:S02]  /*1e80*/  VIMNMX R18, PT, PT, R18, 0x46a00000, PT ;  /* 0x46a0000012127848 */ /* 0x000fe40003fe0100 */
[----:B------:R-:W-:-:S05]  /*1e90*/  SEL R19, R28, 0x63400000, !P0 ;  /* 0x634000001c137807 */ /* 0x000fca0004000000 */
[----:B------:R-:W-:Y:S02]  /*1ea0*/  IMAD.IADD R24, R18, 0x1, -R19 ;  /* 0x0000000112187824 */ /* 0x000fe400078e0a13 */
[----:B------:R-:W-:-:S03]  /*1eb0*/  IMAD.MOV.U32 R18, RZ, RZ, RZ ;  /* 0x000000ffff127224 */ /* 0x000fc600078e00ff */
[----:B------:R-:W-:-:S06]  /*1ec0*/  IADD3 R19, PT, PT, R24, 0x7fe00000, RZ ;  /* 0x7fe0000018137810 */ /* 0x000fcc0007ffe0ff */
[----:B------:R-:W-:-:S10]  /*1ed0*/  DMUL R22, R26, R18 ;  /* 0x000000121a167228 */ /* 0x000fd40000000000 */
[----:B------:R-:W-:-:S13]  /*1ee0*/  FSETP.GTU.AND P0, PT, |R23|, 1.469367938527859385e-39, PT ;  /* 0x001000001700780b */ /* 0x000fda0003f0c200 */
[----:B------:R-:W-:Y:S05]  /*1ef0*/  @P0 BRA `(.L_x_40) ;  /* 0x0000000000940947 */ /* 0x000fea0003800000 */
[----:B------:R-:W-:Y:S01]  /*1f00*/  DFMA R14, R26, -R14, R20 ;  /* 0x8000000e1a0e722b */ /* 0x000fe20000000014 */
[----:B------:R-:W-:-:S09]  /*1f10*/  MOV R18, RZ ;  /* 0x000000ff00127202 */ /* 0x000fd20000000f00 */
[C---:B------:R-:W-:Y:S02]  /*1f20*/  FSETP.NEU.AND P0, PT, R15.reuse, RZ, PT ;  /* 0x000000ff0f00720b */ /* 0x040fe40003f0d000 */
[----:B------:R-:W-:-:S04]  /*1f30*/  LOP3.LUT R17, R15, 0x80000000, R17, 0x48, !PT ;  /* 0x800000000f117812 */ /* 0x000fc800078e4811 */
[----:B------:R-:W-:-:S07]  /*1f40*/  LOP3.LUT R19, R17, R19, RZ, 0xfc, !PT ;  /* 0x0000001311137212 */ /* 0x000fce00078efcff */
[----:B------:R-:W-:Y:S05]  /*1f50*/  @!P0 BRA `(.L_x_40) ;  /* 0x00000000007c8947 */ /* 0x000fea0003800000 */
[----:B------:R-:W-:Y:S01]  /*1f60*/  IMAD.MOV R15, RZ, RZ, -R24 ;  /* 0x000000ffff0f7224 */ /* 0x000fe200078e0a18 */
[----:B------:R-:W-:Y:S01]  /*1f70*/  MOV R14, RZ ;  /* 0x000000ff000e7202 */ /* 0x000fe20000000f00 */
[----:B------:R-:W-:-:S05]  /*1f80*/  DMUL.RP R18, R26, R18 ;  /* 0x000000121a127228 */ /* 0x000fca0000008000 */
[----:B------:R-:W-:-:S05]  /*1f90*/  DFMA R14, R22, -R14, R26 ;  /* 0x8000000e160e722b */ /* 0x000fca000000001a */
[----:B------:R-:W-:Y:S02]  /*1fa0*/  LOP3.LUT R17, R19, R17, RZ, 0x3c, !PT ;  /* 0x0000001113117212 */ /* 0x000fe400078e3cff */
[----:B------:R-:W-:-:S04]  /*1fb0*/  IADD3 R14, PT, PT, -R24, -0x43300000, RZ ;  /* 0xbcd00000180e7810 */ /* 0x000fc80007ffe1ff */
[----:B------:R-:W-:-:S04]  /*1fc0*/  FSETP.NEU.AND P0, PT, |R15|, R14, PT ;  /* 0x0000000e0f00720b */ /* 0x000fc80003f0d200 */
[----:B------:R-:W-:Y:S02]  /*1fd0*/  FSEL R22, R18, R22, !P0 ;  /* 0x0000001612167208 */ /* 0x000fe40004000000 */
[----:B------:R-:W-:Y:S01]  /*1fe0*/  FSEL R23, R17, R23, !P0 ;  /* 0x0000001711177208 */ /* 0x000fe20004000000 */
[----:B------:R-:W-:Y:S06]  /*1ff0*/  BRA `(.L_x_40) ;  /* 0x0000000000547947 */ /* 0x000fec0003800000 */
.L_x_39:
[----:B------:R-:W-:-:S14]  /*2000*/  DSETP.NAN.AND P0, PT, R18, R18, PT ;  /* 0x000000121200722a */ /* 0x000fdc0003f08000 */
[----:B------:R-:W-:Y:S05]  /*2010*/  @P0 BRA `(.L_x_41) ;  /* 0x0000000000440947 */ /* 0x000fea0003800000 */
[----:B------:R-:W-:-:S14]  /*2020*/  DSETP.NAN.AND P0, PT, R16, R16, PT ;  /* 0x000000101000722a */ /* 0x000fdc0003f08000 */
[----:B------:R-:W-:Y:S05]  /*2030*/  @P0 BRA `(.L_x_42) ;  /* 0x0000000000300947 */ /* 0x000fea0003800000 */
[----:B------:R-:W-:Y:S01]  /*2040*/  ISETP.NE.AND P0, PT, R31, R30, PT ;  /* 0x0000001e1f00720c */ /* 0x000fe20003f05270 */
[----:B------:R-:W-:Y:S01]  /*2050*/  IMAD.MOV.U32 R22, RZ, RZ, 0x0 ;  /* 0x00000000ff167424 */ /* 0x000fe200078e00ff */
[----:B------:R-:W-:-:S11]  /*2060*/  MOV R23, 0xfff80000 ;  /* 0xfff8000000177802 */ /* 0x000fd60000000f00 */
[----:B------:R-:W-:Y:S05]  /*2070*/  @!P0 BRA `(.L_x_40) ;  /* 0x0000000000348947 */ /* 0x000fea0003800000 */
[----:B------:R-:W-:Y:S02]  /*2080*/  ISETP.NE.AND P0, PT, R31, 0x7ff00000, PT ;  /* 0x7ff000001f00780c */ /* 0x000fe40003f05270 */
[----:B------:R-:W-:Y:S02]  /*2090*/  LOP3.LUT R23, R19, 0x80000000, R17, 0x48, !PT ;  /* 0x8000000013177812 */ /* 0x000fe400078e4811 */
[----:B------:R-:W-:-:S13]  /*20a0*/  ISETP.EQ.OR P0, PT, R30, RZ, !P0 ;  /* 0x000000ff1e00720c */ /* 0x000fda0004702670 */
[----:B------:R-:W-:Y:S01]  /*20b0*/  @P0 LOP3.LUT R14, R23, 0x7ff00000, RZ, 0xfc, !PT ;  /* 0x7ff00000170e0812 */ /* 0x000fe200078efcff */
[----:B------:R-:W-:Y:S01]  /*20c0*/  @!P0 IMAD.MOV.U32 R22, RZ, RZ, RZ ;  /* 0x000000ffff168224 */ /* 0x000fe200078e00ff */
[----:B------:R-:W-:-:S03]  /*20d0*/  @P0 MOV R22, RZ ;  /* 0x000000ff00160202 */ /* 0x000fc60000000f00 */
[----:B------:R-:W-:Y:S01]  /*20e0*/  @P0 IMAD.MOV.U32 R23, RZ, RZ, R14 ;  /* 0x000000ffff170224 */ /* 0x000fe200078e000e */
[----:B------:R-:W-:Y:S06]  /*20f0*/  BRA `(.L_x_40) ;  /* 0x0000000000147947 */ /* 0x000fec0003800000 */
.L_x_42:
[----:B------:R-:W-:Y:S02]  /*2100*/  LOP3.LUT R23, R17, 0x80000, RZ, 0xfc, !PT ;  /* 0x0008000011177812 */ /* 0x000fe400078efcff */
[----:B------:R-:W-:Y:S01]  /*2110*/  MOV R22, R16 ;  /* 0x0000001000167202 */ /* 0x000fe20000000f00 */
[----:B------:R-:W-:Y:S06]  /*2120*/  BRA `(.L_x_40) ;  /* 0x0000000000087947 */ /* 0x000fec0003800000 */
.L_x_41:
[----:B------:R-:W-:Y:S01]  /*2130*/  LOP3.LUT R23, R19, 0x80000, RZ, 0xfc, !PT ;  /* 0x0008000013177812 */ /* 0x000fe200078efcff */
[----:B------:R-:W-:-:S07]  /*2140*/  IMAD.MOV.U32 R22, RZ, RZ, R18 ;  /* 0x000000ffff167224 */ /* 0x000fce00078e0012 */
.L_x_40:
[----:B------:R-:W-:Y:S05]  /*2150*/  BSYNC.RECONVERGENT B2 ;  /* 0x0000000000027941 */ /* 0x000fea0003800200 */
.L_x_38:
[----:B------:R-:W-:Y:S01]  /*2160*/  MOV R14, R4 ;  /* 0x00000004000e7202 */ /* 0x000fe20000000f00 */
[----:B------:R-:W-:Y:S01]  /*2170*/  IMAD.MOV.U32 R15, RZ, RZ, 0x0 ;  /* 0x00000000ff0f7424 */ /* 0x000fe200078e00ff */
[----:B------:R-:W-:Y:S01]  /*2180*/  MOV R20, R22 ;  /* 0x0000001600147202 */ /* 0x000fe20000000f00 */
[----:B------:R-:W-:Y:S02]  /*2190*/  IMAD.MOV.U32 R21, RZ, RZ, R23 ;  /* 0x000000ffff157224 */ /* 0x000fe400078e0017 */
[----:B------:R-:W-:Y:S05]  /*21a0*/  RET.REL.NODEC R14 `(_Z9updatephiPfS_S_ii) ;  /* 0xffffffdc0e947950 */ /* 0x000fea0003c3ffff */
        .weak           $__internal_1_$__cuda_sm20_dsqrt_rn_f64_mediumpath_v1
        .type           $__internal_1_$__cuda_sm20_dsqrt_rn_f64_mediumpath_v1,@function
        .size           $__internal_1_$__cuda_sm20_dsqrt_rn_f64_mediumpath_v1,($__internal_2_$__cuda_sm20_sqrt_rn_f32_slowpath - $__internal_1_$__cuda_sm20_dsqrt_rn_f64_mediumpath_v1)
$__internal_1_$__cuda_sm20_dsqrt_rn_f64_mediumpath_v1:
[----:B------:R-:W-:Y:S01]  /*21b0*/  ISETP.GE.U32.AND P0, PT, R14, -0x3400000, PT ;  /* 0xfcc000000e00780c */ /* 0x000fe20003f06070 */
[----:B------:R-:W-:Y:S01]  /*21c0*/  BSSY.RECONVERGENT B2, `(.L_x_43) ;  /* 0x0000024000027945 */ /* 0x000fe20003800200 */
[----:B------:R-:W-:-:S11]  /*21d0*/  MOV R14, R24 ;  /* 0x00000018000e7202 */ /* 0x000fd60000000f00 */
[----:B------:R-:W-:Y:S05]  /*21e0*/  @!P0 BRA `(.L_x_44) ;  /* 0x0000000000208947 */ /* 0x000fea0003800000 */
[----:B------:R-:W-:-:S10]  /*21f0*/  DFMA.RM R16, R14, R16, R18 ;  /* 0x000000100e10722b */ /* 0x000fd40000004012 */
[----:B------:R-:W-:-:S05]  /*2200*/  IADD3 R14, P0, PT, R16, 0x1, RZ ;  /* 0x00000001100e7810 */ /* 0x000fca0007f1e0ff */
[----:B------:R-:W-:-:S06]  /*2210*/  IMAD.X R15, RZ, RZ, R17, P0 ;  /* 0x000000ffff0f7224 */ /* 0x000fcc00000e0611 */
[----:B------:R-:W-:-:S08]  /*2220*/  DFMA.RP R20, -R16, R14, R20 ;  /* 0x0000000e1014722b */ /* 0x000fd00000008114 */
[----:B------:R-:W-:-:S06]  /*2230*/  DSETP.GT.AND P0, PT, R20, RZ, PT ;  /* 0x000000ff1400722a */ /* 0x000fcc0003f04000 */
[----:B------:R-:W-:Y:S02]  /*2240*/  FSEL R14, R14, R16, P0 ;  /* 0x000000100e0e7208 */ /* 0x000fe40000000000 */
[----:B------:R-:W-:Y:S01]  /*2250*/  FSEL R15, R15, R17, P0 ;  /* 0x000000110f0f7208 */ /* 0x000fe20000000000 */
[----:B------:R-:W-:Y:S06]  /*2260*/  BRA `(.L_x_45) ;  /* 0x0000000000647947 */ /* 0x000fec0003800000 */
.L_x_44:
[----:B------:R-:W-:-:S14]  /*2270*/  DSETP.NE.AND P0, PT, R20, RZ, PT ;  /* 0x000000ff1400722a */ /* 0x000fdc0003f05000 */
[----:B------:R-:W-:Y:S05]  /*2280*/  @!P0 BRA `(.L_x_46) ;  /* 0x0000000000588947 */ /* 0x000fea0003800000 */
[----:B------:R-:W-:-:S13]  /*2290*/  ISETP.GE.AND P0, PT, R21, RZ, PT ;  /* 0x000000ff1500720c */ /* 0x000fda0003f06270 */
[----:B------:R-:W-:Y:S01]  /*22a0*/  @!P0 MOV R14, 0x0 ;  /* 0x00000000000e8802 */ /* 0x000fe20000000f00 */
[----:B------:R-:W-:Y:S01]  /*22b0*/  @!P0 IMAD.MOV.U32 R15, RZ, RZ, -0x80000 ;  /* 0xfff80000ff0f8424 */ /* 0x000fe200078e00ff */
[----:B------:R-:W-:Y:S06]  /*22c0*/  @!P0 BRA `(.L_x_45) ;  /* 0x00000000004c8947 */ /* 0x000fec0003800000 */
[----:B------:R-:W-:-:S13]  /*22d0*/  ISETP.GT.AND P0, PT, R21, 0x7fefffff, PT ;  /* 0x7fefffff1500780c */ /* 0x000fda0003f04270 */
[----:B------:R-:W-:Y:S05]  /*22e0*/  @P0 BRA `(.L_x_46) ;  /* 0x0000000000400947 */ /* 0x000fea0003800000 */
[----:B------:R-:W-:Y:S01]  /*22f0*/  DMUL R20, R20, 8.11296384146066816958e+31 ;  /* 0x4690000014147828 */ /* 0x000fe20000000000 */
[----:B------:R-:W-:Y:S01]  /*2300*/  MOV R18, RZ ;  /* 0x000000ff00127202 */ /* 0x000fe20000000f00 */
[----:B------:R-:W-:Y:S01]  /*2310*/  IMAD.MOV.U32 R16, RZ, RZ, 0x0 ;  /* 0x00000000ff107424 */ /* 0x000fe200078e00ff */
[----:B------:R-:W-:-:S03]  /*2320*/  MOV R17, 0x3fd80000 ;  /* 0x3fd8000000117802 */ /* 0x000fc60000000f00 */
[----:B------:R-:W0:Y:S02]  /*2330*/  MUFU.RSQ64H R19, R21 ;  /* 0x0000001500137308 */ /* 0x000e240000001c00 */
[----:B0-----:R-:W-:-:S08]  /*2340*/  DMUL R14, R18, R18 ;  /* 0x00000012120e7228 */ /* 0x001fd00000000000 */
[----:B------:R-:W-:-:S08]  /*2350*/  DFMA R14, R20, -R14, 1 ;  /* 0x3ff00000140e742b */ /* 0x000fd0000000080e */
[----:B------:R-:W-:Y:S02]  /*2360*/  DFMA R16, R14, R16, 0.5 ;  /* 0x3fe000000e10742b */ /* 0x000fe40000000010 */
[----:B------:R-:W-:-:S08]  /*2370*/  DMUL R14, R18, R14 ;  /* 0x0000000e120e7228 */ /* 0x000fd00000000000 */
[----:B------:R-:W-:-:S08]  /*2380*/  DFMA R16, R16, R14, R18 ;  /* 0x0000000e1010722b */ /* 0x000fd00000000012 */
[----:B------:R-:W-:Y:S02]  /*2390*/  DMUL R14, R20, R16 ;  /* 0x00000010140e7228 */ /* 0x000fe40000000000 */
[----:B------:R-:W-:-:S06]  /*23a0*/  VIADD R17, R17, 0xfff00000 ;  /* 0xfff0000011117836 */ /* 0x000fcc0000000000 */
[----:B------:R-:W-:-:S08]  /*23b0*/  DFMA R18, R14, -R14, R20 ;  /* 0x8000000e0e12722b */ /* 0x000fd00000000014 */
[----:B------:R-:W-:-:S10]  /*23c0*/  DFMA R14, R16, R18, R14 ;  /* 0x00000012100e722b */ /* 0x000fd4000000000e */
[----:B------:R-:W-:Y:S01]  /*23d0*/  IADD3 R15, PT, PT, R15, -0x3500000, RZ ;  /* 0xfcb000000f0f7810 */ /* 0x000fe20007ffe0ff */
[----:B------:R-:W-:Y:S06]  /*23e0*/  BRA `(.L_x_45) ;  /* 0x0000000000047947 */ /* 0x000fec0003800000 */
.L_x_46:
[----:B------:R-:W-:-:S11]  /*23f0*/  DADD R14, R20, R20 ;  /* 0x00000000140e7229 */ /* 0x000fd60000000014 */
.L_x_45:
[----:B------:R-:W-:Y:S05]  /*2400*/  BSYNC.RECONVERGENT B2 ;  /* 0x0000000000027941 */ /* 0x000fea0003800200 */
.L_x_43:
[----:B------:R-:W-:Y:S01]  /*2410*/  MOV R31, R15 ;  /* 0x0000000f001f7202 */ /* 0x000fe20000000f00 */
[----:B------:R-:W-:Y:S02]  /*2420*/  HFMA2 R15, -RZ, RZ, 0, 0 ;  /* 0x00000000ff0f7431 */ /* 0x000fe400000001ff */
[----:B------:R-:W-:Y:S02]  /*2430*/  IMAD.MOV.U32 R30, RZ, RZ, R14 ;  /* 0x000000ffff1e7224 */ /* 0x000fe400078e000e */
[----:B------:R-:W-:-:S04]  /*2440*/  IMAD.MOV.U32 R14, RZ, RZ, R4 ;  /* 0x000000ffff0e7224 */ /* 0x000fc800078e0004 */
[----:B------:R-:W-:Y:S05]  /*2450*/  RET.REL.NODEC R14 `(_Z9updatephiPfS_S_ii) ;  /* 0xffffffd80ee87950 */ /* 0x000fea0003c3ffff */
        .weak           $__internal_2_$__cuda_sm20_sqrt_rn_f32_slowpath
        .type           $__internal_2_$__cuda_sm20_sqrt_rn_f32_slowpath,@function
        .size           $__internal_2_$__cuda_sm20_sqrt_rn_f32_slowpath,(.L_x_51 - $__internal_2_$__cuda_sm20_sqrt_rn_f32_slowpath)
$__internal_2_$__cuda_sm20_sqrt_rn_f32_slowpath:
[----:B------:R-:W-:-:S13]  /*2460*/  LOP3.LUT P0, RZ, R4, 0x7fffffff, RZ, 0xc0, !PT ;  /* 0x7fffffff04ff7812 */ /* 0x000fda000780c0ff */
[----:B------:R-:W-:Y:S01]  /*2470*/  @!P0 IMAD.MOV.U32 R14, RZ, RZ, R4 ;  /* 0x000000ffff0e8224 */ /* 0x000fe200078e0004 */
[----:B------:R-:W-:Y:S06]  /*2480*/  @!P0 BRA `(.L_x_47) ;  /* 0x0000000000408947 */ /* 0x000fec0003800000 */
[----:B------:R-:W-:-:S13]  /*2490*/  FSETP.GEU.FTZ.AND P0, PT, R4, RZ, PT ;  /* 0x000000ff0400720b */ /* 0x000fda0003f1e000 */
[----:B------:R-:W-:Y:S01]  /*24a0*/  @!P0 MOV R14, 0x7fffffff ;  /* 0x7fffffff000e8802 */ /* 0x000fe20000000f00 */
[----:B------:R-:W-:Y:S06]  /*24b0*/  @!P0 BRA `(.L_x_47) ;  /* 0x0000000000348947 */ /* 0x000fec0003800000 */
[----:B------:R-:W-:-:S13]  /*24c0*/  FSETP.GTU.FTZ.AND P0, PT, |R4|, +INF , PT ;  /* 0x7f8000000400780b */ /* 0x000fda0003f1c200 */
[----:B------:R-:W-:Y:S01]  /*24d0*/  @P0 FADD.FTZ R14, R4, 1 ;  /* 0x3f800000040e0421 */ /* 0x000fe20000010000 */
[----:B------:R-:W-:Y:S06]  /*24e0*/  @P0 BRA `(.L_x_47) ;  /* 0x0000000000280947 */ /* 0x000fec0003800000 */
[----:B------:R-:W-:-:S13]  /*24f0*/  FSETP.NEU.FTZ.AND P0, PT, |R4|, +INF , PT ;  /* 0x7f8000000400780b */ /* 0x000fda0003f1d200 */
[----:B------:R-:W-:-:S04]  /*2500*/  @P0 FFMA R16, R4, 1.84467440737095516160e+19, RZ ;  /* 0x5f80000004100823 */ /* 0x000fc800000000ff */
[----:B------:R-:W0:Y:S02]  /*2510*/  @P0 MUFU.RSQ R17, R16 ;  /* 0x0000001000110308 */ /* 0x000e240000001400 */
[----:B0-----:R-:W-:Y:S01]  /*2520*/  @P0 FMUL.FTZ R19, R16, R17 ;  /* 0x0000001110130220 */ /* 0x001fe20000410000 */
[----:B------:R-:W-:-:S03]  /*2530*/  @P0 FMUL.FTZ R17, R17, 0.5 ;  /* 0x3f00000011110820 */ /* 0x000fc60000410000 */
[----:B------:R-:W-:-:S04]  /*2540*/  @P0 FADD.FTZ R14, -R19, -RZ ;  /* 0x800000ff130e0221 */ /* 0x000fc80000010100 */
[----:B------:R-:W-:Y:S01]  /*2550*/  @P0 FFMA R18, R19, R14, R16 ;  /* 0x0000000e13120223 */ /* 0x000fe20000000010 */
[----:B------:R-:W-:-:S03]  /*2560*/  @!P0 IMAD.MOV.U32 R14, RZ, RZ, R4 ;  /* 0x000000ffff0e8224 */ /* 0x000fc600078e0004 */
[----:B------:R-:W-:-:S04]  /*2570*/  @P0 FFMA R17, R18, R17, R19 ;  /* 0x0000001112110223 */ /* 0x000fc80000000013 */
[----:B------:R-:W-:-:S07]  /*2580*/  @P0 FMUL.FTZ R14, R17, 2.3283064365386962891e-10 ;  /* 0x2f800000110e0820 */ /* 0x000fce0000410000 */
.L_x_47:
[----:B------:R-:W-:Y:S02]  /*2590*/  HFMA2 R17, -RZ, RZ, 0, 0 ;  /* 0x00000000ff117431 */ /* 0x000fe400000001ff */
[----:B------:R-:W-:Y:S01]  /*25a0*/  IMAD.MOV.U32 R16, RZ, RZ, R20 ;  /* 0x000000ffff107224 */ /* 0x000fe200078e0014 */
[----:B------:R-:W-:-:S03]  /*25b0*/  MOV R4, R14 ;  /* 0x0000000e00047202 */ /* 0x000fc60000000f00 */
[----:B------:R-:W-:Y:S05]  /*25c0*/  RET.REL.NODEC R16 `(_Z9updatephiPfS_S_ii) ;  /* 0xffffffd8108c7950 */ /* 0x000fea0003c3ffff */
.L_x_48:
[----:B------:R-:W-:-:S00]  /*25d0*/  BRA `(.L_x_48) ;  /* 0xfffffffc00fc7947 */ /* 0x000fc0000383ffff */
[----:B------:R-:W-:-:S00]  /*25e0*/  NOP ;  /* 0x0000000000007918 */ /* 0x000fc00000000000 */
        /* <DEDUP_REMOVED lines=9> */
.L_x_51:


//--------------------- .nv.shared.reserved.0     --------------------------
	.section	.nv.shared.reserved.0,"aw",@nobits
	.weak		__nv_reservedSMEM_offset_0_alias
	.size		__nv_reservedSMEM_offset_0_alias, 0, 64
	.other		__nv_reservedSMEM_offset_0_alias,@"STO_CUDA_RESERVED_SHARED STV_DEFAULT"
__nv_reservedSMEM_offset_0_alias:
	.zero		0
	.zero		64


//--------------------- .nv.constant0._Z9updatephiPfS_S_ii --------------------------
	.section	.nv.constant0._Z9updatephiPfS_S_ii,"a",@progbits
	.sectionflags	@""
	.align	4
.nv.constant0._Z9updatephiPfS_S_ii:
	.zero		928


//--------------------- SYMBOLS --------------------------

	.type		.nv.reservedSmem.offset0,@object
	.size		.nv.reservedSmem.offset0,0x4
